	.target	sm_90a

	.elftype	@"ET_EXEC"


//--------------------- .note.nv.tkinfo           --------------------------
	.section	.note.nv.tkinfo,"",@"SHT_NOTE"
	.sectionflags	@"SHF_NOTE_NV_TKINFO"
	.tkinfo
        /*0018*/ 	.word	0x00000002
        /*0030*/ 	.string	""
        /*0030*/ 	.string	"ptxas"
        /*0030*/ 	.string	"Cuda compilation tools, release 13.0, V13.0.88"
        /*0030*/ 	.string	"Build cuda_13.0.r13.0/compiler.36424714_0"
        /*0030*/ 	.string	"-arch sm_90a -m 64 "



//--------------------- .note.nv.cuinfo           --------------------------
	.section	.note.nv.cuinfo,"",@"SHT_NOTE"
	.sectionflags	@"SHF_NOTE_NV_CUINFO"
        /*0018*/ 	.short	0x0002
        /*001a*/ 	.short	0x005a
        /*001c*/ 	.short	0x0082
	.zero		2


//--------------------- .nv.info                  --------------------------
	.section	.nv.info,"",@"SHT_CUDA_INFO"
	.align	4


	//----- nvinfo : EIATTR_REGCOUNT
	.align		4
        /*0000*/ 	.byte	0x04, 0x2f
        /*0002*/ 	.short	(.L_15 - .L_14)
	.align		4
.L_14:
        /*0004*/ 	.word	index@(_ZN7cutlass13device_kernelINS_4gemm6kernel13GemmUniversalIN4cute5tupleIJiiiiEEENS1_10collective13CollectiveMmaINS1_34MainloopSm90TmaGmmaWarpSpecializedILi5ENS5_IJNS4_1CILi1EEESB_SB_EEENS1_35KernelTmaWarpSpecializedCooperativeEEENS5_IJNSA_ILi128EEENSA_ILi176EEENSA_ILi64EEEEEENS_10bfloat16_tENS5_IJlSB_lEEESJ_SK_NS4_8TiledMMAINS4_8MMA_AtomIJNS4_4SM904GMMA27MMA_64x16x16_F32BF16BF16_SSILNSO_5MajorE0ELSQ_0ELNSO_7ScaleInE1ELSR_1EEEEEENS4_6LayoutINS5_IJNSA_ILi2EEESB_SB_EEENS5_IJSB_NSA_ILi0EEESX_EEEEENS5_IJNS4_10UnderscoreES10_S10_EEEEENS4_13SM90_TMA_LOADENS4_14ComposedLayoutINS4_7SwizzleILi3ELi4ELi3EEENS4_18smem_ptr_flag_bitsILi16EEENSU_INS5_IJNSA_ILi8EEESH_EEENS5_IJSH_SB_EEEEEEEvNS4_8identityES13_S1D_vS1E_EENS_8epilogue10collective6detail29Sm90TmaWarpSpecializedAdapterINS1H_15DefaultEpilogueISJ_SK_SK_NS1G_6thread17LinearCombinationISJ_Li1EffLNS1L_9ScaleType4KindE0ELNS_15FloatRoundStyleE2ESJ_EENS1_15EpilogueDefaultEEEEEvvEEEEvNT_6ParamsE)
        /*0008*/ 	.word	0x000000a8


	//----- nvinfo : EIATTR_FRAME_SIZE
	.align		4
.L_15:
        /*000c*/ 	.byte	0x04, 0x11
        /*000e*/ 	.short	(.L_17 - .L_16)
	.align		4
.L_16:
        /*0010*/ 	.word	index@(_ZN7cutlass13device_kernelINS_4gemm6kernel13GemmUniversalIN4cute5tupleIJiiiiEEENS1_10collective13CollectiveMmaINS1_34MainloopSm90TmaGmmaWarpSpecializedILi5ENS5_IJNS4_1CILi1EEESB_SB_EEENS1_35KernelTmaWarpSpecializedCooperativeEEENS5_IJNSA_ILi128EEENSA_ILi176EEENSA_ILi64EEEEEENS_10bfloat16_tENS5_IJlSB_lEEESJ_SK_NS4_8TiledMMAINS4_8MMA_AtomIJNS4_4SM904GMMA27MMA_64x16x16_F32BF16BF16_SSILNSO_5MajorE0ELSQ_0ELNSO_7ScaleInE1ELSR_1EEEEEENS4_6LayoutINS5_IJNSA_ILi2EEESB_SB_EEENS5_IJSB_NSA_ILi0EEESX_EEEEENS5_IJNS4_10UnderscoreES10_S10_EEEEENS4_13SM90_TMA_LOADENS4_14ComposedLayoutINS4_7SwizzleILi3ELi4ELi3EEENS4_18smem_ptr_flag_bitsILi16EEENSU_INS5_IJNSA_ILi8EEESH_EEENS5_IJSH_SB_EEEEEEEvNS4_8identityES13_S1D_vS1E_EENS_8epilogue10collective6detail29Sm90TmaWarpSpecializedAdapterINS1H_15DefaultEpilogueISJ_SK_SK_NS1G_6thread17LinearCombinationISJ_Li1EffLNS1L_9ScaleType4KindE0ELNS_15FloatRoundStyleE2ESJ_EENS1_15EpilogueDefaultEEEEEvvEEEEvNT_6ParamsE)
        /*0014*/ 	.word	0x00000000


	//----- nvinfo : EIATTR_MIN_STACK_SIZE
	.align		4
.L_17:
        /*0018*/ 	.byte	0x04, 0x12
        /*001a*/ 	.short	(.L_19 - .L_18)
	.align		4
.L_18:
        /*001c*/ 	.word	index@(_ZN7cutlass13device_kernelINS_4gemm6kernel13GemmUniversalIN4cute5tupleIJiiiiEEENS1_10collective13CollectiveMmaINS1_34MainloopSm90TmaGmmaWarpSpecializedILi5ENS5_IJNS4_1CILi1EEESB_SB_EEENS1_35KernelTmaWarpSpecializedCooperativeEEENS5_IJNSA_ILi128EEENSA_ILi176EEENSA_ILi64EEEEEENS_10bfloat16_tENS5_IJlSB_lEEESJ_SK_NS4_8TiledMMAINS4_8MMA_AtomIJNS4_4SM904GMMA27MMA_64x16x16_F32BF16BF16_SSILNSO_5MajorE0ELSQ_0ELNSO_7ScaleInE1ELSR_1EEEEEENS4_6LayoutINS5_IJNSA_ILi2EEESB_SB_EEENS5_IJSB_NSA_ILi0EEESX_EEEEENS5_IJNS4_10UnderscoreES10_S10_EEEEENS4_13SM90_TMA_LOADENS4_14ComposedLayoutINS4_7SwizzleILi3ELi4ELi3EEENS4_18smem_ptr_flag_bitsILi16EEENSU_INS5_IJNSA_ILi8EEESH_EEENS5_IJSH_SB_EEEEEEEvNS4_8identityES13_S1D_vS1E_EENS_8epilogue10collective6detail29Sm90TmaWarpSpecializedAdapterINS1H_15DefaultEpilogueISJ_SK_SK_NS1G_6thread17LinearCombinationISJ_Li1EffLNS1L_9ScaleType4KindE0ELNS_15FloatRoundStyleE2ESJ_EENS1_15EpilogueDefaultEEEEEvvEEEEvNT_6ParamsE)
        /*0020*/ 	.word	0x00000000
.L_19:


//--------------------- .nv.compat                --------------------------
	.section	.nv.compat,"",@"SHT_CUDA_COMPAT_INFO"
	.align	4
        /*0000*/ 	.byte	0x02, 0x09, 0x01, 0x00, 0x02, 0x02, 0x04, 0x00, 0x02, 0x05, 0x05, 0x00, 0x03, 0x07, 0x01, 0x01
        /*0010*/ 	.byte	0x02, 0x03, 0x01, 0x00, 0x02, 0x06, 0x01, 0x00, 0x04, 0x0b, 0x08, 0x00, 0x00, 0x00, 0x00, 0x00
        /*0020*/ 	.byte	0x00, 0x00, 0x00, 0x00


//--------------------- .nv.info._ZN7cutlass13device_kernelINS_4gemm6kernel13GemmUniversalIN4cute5tupleIJiiiiEEENS1_10collective13CollectiveMmaINS1_34MainloopSm90TmaGmmaWarpSpecializedILi5ENS5_IJNS4_1CILi1EEESB_SB_EEENS1_35KernelTmaWarpSpecializedCooperativeEEENS5_IJNSA_ILi128EEENSA_ILi176EEENSA_ILi64EEEEEENS_10bfloat16_tENS5_IJlSB_lEEESJ_SK_NS4_8TiledMMAINS4_8MMA_AtomIJNS4_4SM904GMMA27MMA_64x16x16_F32BF16BF16_SSILNSO_5MajorE0ELSQ_0ELNSO_7ScaleInE1ELSR_1EEEEEENS4_6LayoutINS5_IJNSA_ILi2EEESB_SB_EEENS5_IJSB_NSA_ILi0EEESX_EEEEENS5_IJNS4_10UnderscoreES10_S10_EEEEENS4_13SM90_TMA_LOADENS4_14ComposedLayoutINS4_7SwizzleILi3ELi4ELi3EEENS4_18smem_ptr_flag_bitsILi16EEENSU_INS5_IJNSA_ILi8EEESH_EEENS5_IJSH_SB_EEEEEEEvNS4_8identityES13_S1D_vS1E_EENS_8epilogue10collective6detail29Sm90TmaWarpSpecializedAdapterINS1H_15DefaultEpilogueISJ_SK_SK_NS1G_6thread17LinearCombinationISJ_Li1EffLNS1L_9ScaleType4KindE0ELNS_15FloatRoundStyleE2ESJ_EENS1_15EpilogueDefaultEEEEEvvEEEEvNT_6ParamsE --------------------------
	.section	.nv.info._ZN7cutlass13device_kernelINS_4gemm6kernel13GemmUniversalIN4cute5tupleIJiiiiEEENS1_10collective13CollectiveMmaINS1_34MainloopSm90TmaGmmaWarpSpecializedILi5ENS5_IJNS4_1CILi1EEESB_SB_EEENS1_35KernelTmaWarpSpecializedCooperativeEEENS5_IJNSA_ILi128EEENSA_ILi176EEENSA_ILi64EEEEEENS_10bfloat16_tENS5_IJlSB_lEEESJ_SK_NS4_8TiledMMAINS4_8MMA_AtomIJNS4_4SM904GMMA27MMA_64x16x16_F32BF16BF16_SSILNSO_5MajorE0ELSQ_0ELNSO_7ScaleInE1ELSR_1EEEEEENS4_6LayoutINS5_IJNSA_ILi2EEESB_SB_EEENS5_IJSB_NSA_ILi0EEESX_EEEEENS5_IJNS4_10UnderscoreES10_S10_EEEEENS4_13SM90_TMA_LOADENS4_14ComposedLayoutINS4_7SwizzleILi3ELi4ELi3EEENS4_18smem_ptr_flag_bitsILi16EEENSU_INS5_IJNSA_ILi8EEESH_EEENS5_IJSH_SB_EEEEEEEvNS4_8identityES13_S1D_vS1E_EENS_8epilogue10collective6detail29Sm90TmaWarpSpecializedAdapterINS1H_15DefaultEpilogueISJ_SK_SK_NS1G_6thread17LinearCombinationISJ_Li1EffLNS1L_9ScaleType4KindE0ELNS_15FloatRoundStyleE2ESJ_EENS1_15EpilogueDefaultEEEEEvvEEEEvNT_6ParamsE,"",@"SHT_CUDA_INFO"
	.sectionflags	@""
	.align	4


	//----- nvinfo : EIATTR_CUDA_API_VERSION
	.align		4
        /*0000*/ 	.byte	0x04, 0x37
        /*0002*/ 	.short	(.L_21 - .L_20)
.L_20:
        /*0004*/ 	.word	0x00000082


	//----- nvinfo : EIATTR_KPARAM_INFO
	.align		4
.L_21:
        /*0008*/ 	.byte	0x04, 0x17
        /*000a*/ 	.short	(.L_23 - .L_22)
.L_22:
        /*000c*/ 	.word	0x00000000
        /*0010*/ 	.short	0x0000
        /*0012*/ 	.short	0x0070
        /*0014*/ 	.byte	0x00, 0xf0, 0x01, 0x10


	//----- nvinfo : EIATTR_SPARSE_MMA_MASK
	.align		4
.L_23:
        /*0018*/ 	.byte	0x03, 0x50
        /*001a*/ 	.short	0x0000


	//----- nvinfo : EIATTR_MAXREG_COUNT
	.align		4
        /*001c*/ 	.byte	0x03, 0x1b
        /*001e*/ 	.short	0x00a8


	//----- nvinfo : EIATTR_NUM_BARRIERS
	.align		4
        /*0020*/ 	.byte	0x02, 0x4c
        /*0022*/ 	.byte	0x01
	.zero		1


	//----- nvinfo : EIATTR_EXTERNS
	.align		4
        /*0024*/ 	.byte	0x04, 0x0f
        /*0026*/ 	.short	(.L_25 - .L_24)


	//   ....[0]....
	.align		4
.L_24:
        /*0028*/ 	.word	index@(__assertfail)


	//----- nvinfo : EIATTR_MERCURY_ISA_VERSION
	.align		4
.L_25:
        /*002c*/ 	.byte	0x03, 0x5f
        /*002e*/ 	.short	0x0101


	//----- nvinfo : EIATTR_INT_WARP_WIDE_INSTR_OFFSETS
	.align		4
        /*0030*/ 	.byte	0x04, 0x31
        /*0032*/ 	.short	(.L_27 - .L_26)


	//   ....[0]....
.L_26:
        /*0034*/ 	.word	0x000003d0


	//   ....[1]....
        /*0038*/ 	.word	0x00000400


	//   ....[2]....
        /*003c*/ 	.word	0x000004e0


	//----- nvinfo : EIATTR_COOP_GROUP_MASK_REGIDS
	.align		4
.L_27:
        /*0040*/ 	.byte	0x04, 0x29
        /*0042*/ 	.short	(.L_29 - .L_28)


	//   ....[0]....
.L_28:
        /*0044*/ 	.word	0xffffffff


	//   ....[1]....
        /*0048*/ 	.word	0xffffffff


	//   ....[2]....
        /*004c*/ 	.word	0xffffffff


	//   ....[3]....
        /*0050*/ 	.word	0xffffffff


	//   ....[4]....
        /*0054*/ 	.word	0xffffffff


	//----- nvinfo : EIATTR_COOP_GROUP_INSTR_OFFSETS
	.align		4
.L_29:
        /*0058*/ 	.byte	0x04, 0x28
        /*005a*/ 	.short	(.L_31 - .L_30)


	//   ....[0]....
.L_30:
        /*005c*/ 	.word	0x00000060


	//   ....[1]....
        /*0060*/ 	.word	0x00000070


	//   ....[2]....
        /*0064*/ 	.word	0x00000130


	//   ....[3]....
        /*0068*/ 	.word	0x000002e0


	//   ....[4]....
        /*006c*/ 	.word	0x00000f90


	//----- nvinfo : EIATTR_REG_RECONFIG
	.align		4
.L_31:
        /*0070*/ 	.byte	0x01, 0x54
	.zero		2


	//----- nvinfo : EIATTR_SYSCALL_OFFSETS
	.align		4
        /*0074*/ 	.byte	0x04, 0x46
        /*0076*/ 	.short	(.L_33 - .L_32)


	//   ....[0]....
.L_32:
        /*0078*/ 	.word	0x00001150


	//----- nvinfo : EIATTR_MBARRIER_INSTR_OFFSETS
	.align		4
.L_33:
        /*007c*/ 	.byte	0x04, 0x39
        /*007e*/ 	.short	(.L_35 - .L_34)


	//   ....[0]....
.L_34:
        /*0080*/ 	.word	0x00000230
        /*0084*/ 	.word	0x000000ff
        /*0088*/ 	.word	0x00000000
        /*008c*/ 	.short	0x0100
        /*008e*/ 	.byte	0x08
	.zero		1


	//   ....[1]....
        /*0090*/ 	.word	0x00000240
        /*0094*/ 	.word	0x000000ff
        /*0098*/ 	.word	0x00000028
        /*009c*/ 	.short	0x0100
        /*009e*/ 	.byte	0x08
	.zero		1


	//   ....[2]....
        /*00a0*/ 	.word	0x00000250
        /*00a4*/ 	.word	0x000000ff
        /*00a8*/ 	.word	0x00000008
        /*00ac*/ 	.short	0x0100
        /*00ae*/ 	.byte	0x08
	.zero		1


	//   ....[3]....
        /*00b0*/ 	.word	0x00000260
        /*00b4*/ 	.word	0x000000ff
        /*00b8*/ 	.word	0x00000030
        /*00bc*/ 	.short	0x0100
        /*00be*/ 	.byte	0x08
	.zero		1


	//   ....[4]....
        /*00c0*/ 	.word	0x00000270
        /*00c4*/ 	.word	0x000000ff
        /*00c8*/ 	.word	0x00000010
        /*00cc*/ 	.short	0x0100
        /*00ce*/ 	.byte	0x08
	.zero		1


	//   ....[5]....
        /*00d0*/ 	.word	0x00000280
        /*00d4*/ 	.word	0x000000ff
        /*00d8*/ 	.word	0x00000038
        /*00dc*/ 	.short	0x0100
        /*00de*/ 	.byte	0x08
	.zero		1


	//   ....[6]....
        /*00e0*/ 	.word	0x00000290
        /*00e4*/ 	.word	0x000000ff
        /*00e8*/ 	.word	0x00000018
        /*00ec*/ 	.short	0x0100
        /*00ee*/ 	.byte	0x08
	.zero		1


	//   ....[7]....
        /*00f0*/ 	.word	0x000002a0
        /*00f4*/ 	.word	0x000000ff
        /*00f8*/ 	.word	0x00000040
        /*00fc*/ 	.short	0x0100
        /*00fe*/ 	.byte	0x08
	.zero		1


	//   ....[8]....
        /*0100*/ 	.word	0x000002b0
        /*0104*/ 	.word	0x000000ff
        /*0108*/ 	.word	0x00000020
        /*010c*/ 	.short	0x0100
        /*010e*/ 	.byte	0x08
	.zero		1


	//   ....[9]....
        /*0110*/ 	.word	0x000002c0
        /*0114*/ 	.word	0x000000ff
        /*0118*/ 	.word	0x00000048
        /*011c*/ 	.short	0x0100
        /*011e*/ 	.byte	0x08
	.zero		1


	//   ....[10]....
        /*0120*/ 	.word	0x00000550
        /*0124*/ 	.word	0x000000ff
        /*0128*/ 	.word	0x00000060
        /*012c*/ 	.short	0x0100
        /*012e*/ 	.byte	0x06
	.zero		1


	//   ....[11]....
        /*0130*/ 	.word	0x000005b0
        /*0134*/ 	.word	0x000000ff
        /*0138*/ 	.word	0x00000068
        /*013c*/ 	.short	0x0100
        /*013e*/ 	.byte	0x06
	.zero		1


	//   ....[12]....
        /*0140*/ 	.word	0x000011d0
        /*0144*/ 	.word	0x00000003
        /*0148*/ 	.word	0x00000000
        /*014c*/ 	.short	0x010a
        /*014e*/ 	.byte	0x3f
	.zero		1


	//   ....[13]....
        /*0150*/ 	.word	0x00001210
        /*0154*/ 	.word	0x00000003
        /*0158*/ 	.word	0x00000000
        /*015c*/ 	.short	0x010a
        /*015e*/ 	.byte	0x3f
	.zero		1


	//   ....[14]....
        /*0160*/ 	.word	0x00002610
        /*0164*/ 	.word	0x000000ff
        /*0168*/ 	.word	0x00000000
        /*016c*/ 	.short	0x010a
        /*016e*/ 	.byte	0x08
	.zero		1


	//   ....[15]....
        /*0170*/ 	.word	0x00002650
        /*0174*/ 	.word	0x000000ff
        /*0178*/ 	.word	0x00000000
        /*017c*/ 	.short	0x010a
        /*017e*/ 	.byte	0x08
	.zero		1


	//   ....[16]....
        /*0180*/ 	.word	0x000037b0
        /*0184*/ 	.word	0x000000ff
        /*0188*/ 	.word	0x00000000
        /*018c*/ 	.short	0x0101
        /*018e*/ 	.byte	0x08
	.zero		1


	//   ....[17]....
        /*0190*/ 	.word	0x00003960
        /*0194*/ 	.word	0x00000000
        /*0198*/ 	.word	0x00000000
        /*019c*/ 	.short	0x0101
        /*019e*/ 	.byte	0x3f
	.zero		1


	//   ....[18]....
        /*01a0*/ 	.word	0x0000a7a0
        /*01a4*/ 	.word	0x0000000e
        /*01a8*/ 	.word	0x00000028
        /*01ac*/ 	.short	0x010a
        /*01ae*/ 	.byte	0x3f
	.zero		1


	//   ....[19]....
        /*01b0*/ 	.word	0x0000ab20
        /*01b4*/ 	.word	0x00000006
        /*01b8*/ 	.word	0x00000068
        /*01bc*/ 	.short	0x0101
        /*01be*/ 	.byte	0x3f
	.zero		1


	//   ....[20]....
        /*01c0*/ 	.word	0x0000b250
        /*01c4*/ 	.word	0x00000007
        /*01c8*/ 	.word	0x00000000
        /*01cc*/ 	.short	0x010a
        /*01ce*/ 	.byte	0x3f
	.zero		1


	//   ....[21]....
        /*01d0*/ 	.word	0x0000b2d0
        /*01d4*/ 	.word	0x00000009
        /*01d8*/ 	.word	0x00000000
        /*01dc*/ 	.short	0x010a
        /*01de*/ 	.byte	0x3f
	.zero		1


	//   ....[22]....
        /*01e0*/ 	.word	0x0000b360
        /*01e4*/ 	.word	0x00000006
        /*01e8*/ 	.word	0x00000000
        /*01ec*/ 	.short	0x010a
        /*01ee*/ 	.byte	0x3f
	.zero		1


	//   ....[23]....
        /*01f0*/ 	.word	0x0000b3f0
        /*01f4*/ 	.word	0x00000009
        /*01f8*/ 	.word	0x00000000
        /*01fc*/ 	.short	0x010a
        /*01fe*/ 	.byte	0x3f
	.zero		1


	//   ....[24]....
        /*0200*/ 	.word	0x0000b480
        /*0204*/ 	.word	0x00000003
        /*0208*/ 	.word	0x00000000
        /*020c*/ 	.short	0x010a
        /*020e*/ 	.byte	0x3f
	.zero		1


	//   ....[25]....
        /*0210*/ 	.word	0x0000b4e0
        /*0214*/ 	.word	0x00000003
        /*0218*/ 	.word	0x00000000
        /*021c*/ 	.short	0x010a
        /*021e*/ 	.byte	0x3f
	.zero		1


	//   ....[26]....
        /*0220*/ 	.word	0x0000b540
        /*0224*/ 	.word	0x00000005
        /*0228*/ 	.word	0x00000000
        /*022c*/ 	.short	0x010a
        /*022e*/ 	.byte	0x3f
	.zero		1


	//   ....[27]....
        /*0230*/ 	.word	0x0000b610
        /*0234*/ 	.word	0x0000000e
        /*0238*/ 	.word	0x00000028
        /*023c*/ 	.short	0x010a
        /*023e*/ 	.byte	0x3f
	.zero		1


	//   ....[28]....
        /*0240*/ 	.word	0x0000b6e0
        /*0244*/ 	.word	0x00000007
        /*0248*/ 	.word	0x00000000
        /*024c*/ 	.short	0x010a
        /*024e*/ 	.byte	0x3f
	.zero		1


	//   ....[29]....
        /*0250*/ 	.word	0x0000b730
        /*0254*/ 	.word	0x00000009
        /*0258*/ 	.word	0x00000000
        /*025c*/ 	.short	0x010a
        /*025e*/ 	.byte	0x3f
	.zero		1


	//   ....[30]....
        /*0260*/ 	.word	0x0000b780
        /*0264*/ 	.word	0x00000006
        /*0268*/ 	.word	0x00000000
        /*026c*/ 	.short	0x010a
        /*026e*/ 	.byte	0x3f
	.zero		1


	//   ....[31]....
        /*0270*/ 	.word	0x0000b7d0
        /*0274*/ 	.word	0x00000009
        /*0278*/ 	.word	0x00000000
        /*027c*/ 	.short	0x010a
        /*027e*/ 	.byte	0x3f
	.zero		1


	//----- nvinfo : EIATTR_NUM_MBARRIERS
	.align		4
.L_35:
        /*0280*/ 	.byte	0x03, 0x38
        /*0282*/ 	.short	0x000c


	//----- nvinfo : EIATTR_EXIT_INSTR_OFFSETS
	.align		4
        /*0284*/ 	.byte	0x04, 0x1c
        /*0286*/ 	.short	(.L_37 - .L_36)


	//   ....[0]....
.L_36:
        /*0288*/ 	.word	0x00000600


	//   ....[1]....
        /*028c*/ 	.word	0x00000ec0


	//   ....[2]....
        /*0290*/ 	.word	0x00009e10


	//   ....[3]....
        /*0294*/ 	.word	0x0000a440


	//   ....[4]....
        /*0298*/ 	.word	0x0000b4d0


	//----- nvinfo : EIATTR_MAX_THREADS
	.align		4
.L_37:
        /*029c*/ 	.byte	0x04, 0x05
        /*029e*/ 	.short	(.L_39 - .L_38)
.L_38:
        /*02a0*/ 	.word	0x00000180
        /*02a4*/ 	.word	0x00000001
        /*02a8*/ 	.word	0x00000001


	//----- nvinfo : EIATTR_CRS_STACK_SIZE
	.align		4
.L_39:
        /*02ac*/ 	.byte	0x04, 0x1e
        /*02ae*/ 	.short	(.L_41 - .L_40)
.L_40:
        /*02b0*/ 	.word	0x00000000


	//----- nvinfo : EIATTR_CBANK_PARAM_SIZE
	.align		4
.L_41:
        /*02b4*/ 	.byte	0x03, 0x19
        /*02b6*/ 	.short	0x0470


	//----- nvinfo : EIATTR_PARAM_CBANK
	.align		4
        /*02b8*/ 	.byte	0x04, 0x0a
        /*02ba*/ 	.short	(.L_43 - .L_42)
	.align		4
.L_42:
        /*02bc*/ 	.word	index@(.nv.constant0._ZN7cutlass13device_kernelINS_4gemm6kernel13GemmUniversalIN4cute5tupleIJiiiiEEENS1_10collective13CollectiveMmaINS1_34MainloopSm90TmaGmmaWarpSpecializedILi5ENS5_IJNS4_1CILi1EEESB_SB_EEENS1_35KernelTmaWarpSpecializedCooperativeEEENS5_IJNSA_ILi128EEENSA_ILi176EEENSA_ILi64EEEEEENS_10bfloat16_tENS5_IJlSB_lEEESJ_SK_NS4_8TiledMMAINS4_8MMA_AtomIJNS4_4SM904GMMA27MMA_64x16x16_F32BF16BF16_SSILNSO_5MajorE0ELSQ_0ELNSO_7ScaleInE1ELSR_1EEEEEENS4_6LayoutINS5_IJNSA_ILi2EEESB_SB_EEENS5_IJSB_NSA_ILi0EEESX_EEEEENS5_IJNS4_10UnderscoreES10_S10_EEEEENS4_13SM90_TMA_LOADENS4_14ComposedLayoutINS4_7SwizzleILi3ELi4ELi3EEENS4_18smem_ptr_flag_bitsILi16EEENSU_INS5_IJNSA_ILi8EEESH_EEENS5_IJSH_SB_EEEEEEEvNS4_8identityES13_S1D_vS1E_EENS_8epilogue10collective6detail29Sm90TmaWarpSpecializedAdapterINS1H_15DefaultEpilogueISJ_SK_SK_NS1G_6thread17LinearCombinationISJ_Li1EffLNS1L_9ScaleType4KindE0ELNS_15FloatRoundStyleE2ESJ_EENS1_15EpilogueDefaultEEEEEvvEEEEvNT_6ParamsE)
        /*02c0*/ 	.short	0x0210
        /*02c2*/ 	.short	0x0470


	//----- nvinfo : EIATTR_SW_WAR
	.align		4
.L_43:
        /*02c4*/ 	.byte	0x04, 0x36
        /*02c6*/ 	.short	(.L_45 - .L_44)
.L_44:
        /*02c8*/ 	.word	0x00000008
.L_45:


//--------------------- .nv.callgraph             --------------------------
	.section	.nv.callgraph,"",@"SHT_CUDA_CALLGRAPH"
	.align	4
	.sectionentsize	8
	.align		4
        /*0000*/ 	.word	0x00000000
	.align		4
        /*0004*/ 	.word	0xffffffff
	.align		4
        /*0008*/ 	.word	index@(_ZN7cutlass13device_kernelINS_4gemm6kernel13GemmUniversalIN4cute5tupleIJiiiiEEENS1_10collective13CollectiveMmaINS1_34MainloopSm90TmaGmmaWarpSpecializedILi5ENS5_IJNS4_1CILi1EEESB_SB_EEENS1_35KernelTmaWarpSpecializedCooperativeEEENS5_IJNSA_ILi128EEENSA_ILi176EEENSA_ILi64EEEEEENS_10bfloat16_tENS5_IJlSB_lEEESJ_SK_NS4_8TiledMMAINS4_8MMA_AtomIJNS4_4SM904GMMA27MMA_64x16x16_F32BF16BF16_SSILNSO_5MajorE0ELSQ_0ELNSO_7ScaleInE1ELSR_1EEEEEENS4_6LayoutINS5_IJNSA_ILi2EEESB_SB_EEENS5_IJSB_NSA_ILi0EEESX_EEEEENS5_IJNS4_10UnderscoreES10_S10_EEEEENS4_13SM90_TMA_LOADENS4_14ComposedLayoutINS4_7SwizzleILi3ELi4ELi3EEENS4_18smem_ptr_flag_bitsILi16EEENSU_INS5_IJNSA_ILi8EEESH_EEENS5_IJSH_SB_EEEEEEEvNS4_8identityES13_S1D_vS1E_EENS_8epilogue10collective6detail29Sm90TmaWarpSpecializedAdapterINS1H_15DefaultEpilogueISJ_SK_SK_NS1G_6thread17LinearCombinationISJ_Li1EffLNS1L_9ScaleType4KindE0ELNS_15FloatRoundStyleE2ESJ_EENS1_15EpilogueDefaultEEEEEvvEEEEvNT_6ParamsE)
	.align		4
        /*000c*/ 	.word	index@(__assertfail)
	.align		4
        /*0010*/ 	.word	0x00000000
	.align		4
        /*0014*/ 	.word	0xfffffffe
	.align		4
        /*0018*/ 	.word	0x00000000
	.align		4
        /*001c*/ 	.word	0xfffffffd
	.align		4
        /*0020*/ 	.word	0x00000000
	.align		4
        /*0024*/ 	.word	0xfffffffc


//--------------------- .nv.constant4             --------------------------
	.section	.nv.constant4,"a",@progbits
	.align	8
	.align		8
.nv.constant4:
        /*0000*/ 	.dword	__assertfail
	.align		8
        /*0008*/ 	.dword	__unnamed_1
	.align		8
        /*0010*/ 	.dword	_ZN39_INTERNAL_6a88d6de_4_k_cu_15359d4c_65094cuda3std3__45__cpo5beginE
	.align		8
        /*0018*/ 	.dword	_ZN39_INTERNAL_6a88d6de_4_k_cu_15359d4c_65094cuda3std3__45__cpo3endE
	.align		8
        /*0020*/ 	.dword	_ZN39_INTERNAL_6a88d6de_4_k_cu_15359d4c_65094cuda3std3__45__cpo6cbeginE
	.align		8
        /*0028*/ 	.dword	_ZN39_INTERNAL_6a88d6de_4_k_cu_15359d4c_65094cuda3std3__45__cpo4cendE
	.align		8
        /*0030*/ 	.dword	_ZN39_INTERNAL_6a88d6de_4_k_cu_15359d4c_65094cuda3std3__441_GLOBAL__N__6a88d6de_4_k_cu_15359d4c_65096ignoreE
	.align		8
        /*0038*/ 	.dword	_ZN39_INTERNAL_6a88d6de_4_k_cu_15359d4c_65094cuda3std3__419piecewise_constructE
	.align		8
        /*0040*/ 	.dword	_ZN39_INTERNAL_6a88d6de_4_k_cu_15359d4c_65094cuda3std3__48in_placeE
	.align		8
        /*0048*/ 	.dword	_ZN39_INTERNAL_6a88d6de_4_k_cu_15359d4c_65094cuda3std6ranges3__45__cpo4swapE
	.align		8
        /*0050*/ 	.dword	_ZN39_INTERNAL_6a88d6de_4_k_cu_15359d4c_65094cuda3std6ranges3__45__cpo9iter_moveE
	.align		8
        /*0058*/ 	.dword	_ZN39_INTERNAL_6a88d6de_4_k_cu_15359d4c_65094cute7productE
	.align		8
        /*0060*/ 	.dword	_ZN39_INTERNAL_6a88d6de_4_k_cu_15359d4c_65094cute1_E
	.align		8
        /*0068*/ 	.dword	$str$22
	.align		8
        /*0070*/ 	.dword	$str$23


//--------------------- .text._ZN7cutlass13device_kernelINS_4gemm6kernel13GemmUniversalIN4cute5tupleIJiiiiEEENS1_10collective13CollectiveMmaINS1_34MainloopSm90TmaGmmaWarpSpecializedILi5ENS5_IJNS4_1CILi1EEESB_SB_EEENS1_35KernelTmaWarpSpecializedCooperativeEEENS5_IJNSA_ILi128EEENSA_ILi176EEENSA_ILi64EEEEEENS_10bfloat16_tENS5_IJlSB_lEEESJ_SK_NS4_8TiledMMAINS4_8MMA_AtomIJNS4_4SM904GMMA27MMA_64x16x16_F32BF16BF16_SSILNSO_5MajorE0ELSQ_0ELNSO_7ScaleInE1ELSR_1EEEEEENS4_6LayoutINS5_IJNSA_ILi2EEESB_SB_EEENS5_IJSB_NSA_ILi0EEESX_EEEEENS5_IJNS4_10UnderscoreES10_S10_EEEEENS4_13SM90_TMA_LOADENS4_14ComposedLayoutINS4_7SwizzleILi3ELi4ELi3EEENS4_18smem_ptr_flag_bitsILi16EEENSU_INS5_IJNSA_ILi8EEESH_EEENS5_IJSH_SB_EEEEEEEvNS4_8identityES13_S1D_vS1E_EENS_8epilogue10collective6detail29Sm90TmaWarpSpecializedAdapterINS1H_15DefaultEpilogueISJ_SK_SK_NS1G_6thread17LinearCombinationISJ_Li1EffLNS1L_9ScaleType4KindE0ELNS_15FloatRoundStyleE2ESJ_EENS1_15EpilogueDefaultEEEEEvvEEEEvNT_6ParamsE --------------------------
	.section	.text._ZN7cutlass13device_kernelINS_4gemm6kernel13GemmUniversalIN4cute5tupleIJiiiiEEENS1_10collective13CollectiveMmaINS1_34MainloopSm90TmaGmmaWarpSpecializedILi5ENS5_IJNS4_1CILi1EEESB_SB_EEENS1_35KernelTmaWarpSpecializedCooperativeEEENS5_IJNSA_ILi128EEENSA_ILi176EEENSA_ILi64EEEEEENS_10bfloat16_tENS5_IJlSB_lEEESJ_SK_NS4_8TiledMMAINS4_8MMA_AtomIJNS4_4SM904GMMA27MMA_64x16x16_F32BF16BF16_SSILNSO_5MajorE0ELSQ_0ELNSO_7ScaleInE1ELSR_1EEEEEENS4_6LayoutINS5_IJNSA_ILi2EEESB_SB_EEENS5_IJSB_NSA_ILi0EEESX_EEEEENS5_IJNS4_10UnderscoreES10_S10_EEEEENS4_13SM90_TMA_LOADENS4_14ComposedLayoutINS4_7SwizzleILi3ELi4ELi3EEENS4_18smem_ptr_flag_bitsILi16EEENSU_INS5_IJNSA_ILi8EEESH_EEENS5_IJSH_SB_EEEEEEEvNS4_8identityES13_S1D_vS1E_EENS_8epilogue10collective6detail29Sm90TmaWarpSpecializedAdapterINS1H_15DefaultEpilogueISJ_SK_SK_NS1G_6thread17LinearCombinationISJ_Li1EffLNS1L_9ScaleType4KindE0ELNS_15FloatRoundStyleE2ESJ_EENS1_15EpilogueDefaultEEEEEvvEEEEvNT_6ParamsE,"ax",@progbits
	.align	128
.text._ZN7cutlass13device_kernelINS_4gemm6kernel13GemmUniversalIN4cute5tupleIJiiiiEEENS1_10collective13CollectiveMmaINS1_34MainloopSm90TmaGmmaWarpSpecializedILi5ENS5_IJNS4_1CILi1EEESB_SB_EEENS1_35KernelTmaWarpSpecializedCooperativeEEENS5_IJNSA_ILi128EEENSA_ILi176EEENSA_ILi64EEEEEENS_10bfloat16_tENS5_IJlSB_lEEESJ_SK_NS4_8TiledMMAINS4_8MMA_AtomIJNS4_4SM904GMMA27MMA_64x16x16_F32BF16BF16_SSILNSO_5MajorE0ELSQ_0ELNSO_7ScaleInE1ELSR_1EEEEEENS4_6LayoutINS5_IJNSA_ILi2EEESB_SB_EEENS5_IJSB_NSA_ILi0EEESX_EEEEENS5_IJNS4_10UnderscoreES10_S10_EEEEENS4_13SM90_TMA_LOADENS4_14ComposedLayoutINS4_7SwizzleILi3ELi4ELi3EEENS4_18smem_ptr_flag_bitsILi16EEENSU_INS5_IJNSA_ILi8EEESH_EEENS5_IJSH_SB_EEEEEEEvNS4_8identityES13_S1D_vS1E_EENS_8epilogue10collective6detail29Sm90TmaWarpSpecializedAdapterINS1H_15DefaultEpilogueISJ_SK_SK_NS1G_6thread17LinearCombinationISJ_Li1EffLNS1L_9ScaleType4KindE0ELNS_15FloatRoundStyleE2ESJ_EENS1_15EpilogueDefaultEEEEEvvEEEEvNT_6ParamsE:
        .type           _ZN7cutlass13device_kernelINS_4gemm6kernel13GemmUniversalIN4cute5tupleIJiiiiEEENS1_10collective13CollectiveMmaINS1_34MainloopSm90TmaGmmaWarpSpecializedILi5ENS5_IJNS4_1CILi1EEESB_SB_EEENS1_35KernelTmaWarpSpecializedCooperativeEEENS5_IJNSA_ILi128EEENSA_ILi176EEENSA_ILi64EEEEEENS_10bfloat16_tENS5_IJlSB_lEEESJ_SK_NS4_8TiledMMAINS4_8MMA_AtomIJNS4_4SM904GMMA27MMA_64x16x16_F32BF16BF16_SSILNSO_5MajorE0ELSQ_0ELNSO_7ScaleInE1ELSR_1EEEEEENS4_6LayoutINS5_IJNSA_ILi2EEESB_SB_EEENS5_IJSB_NSA_ILi0EEESX_EEEEENS5_IJNS4_10UnderscoreES10_S10_EEEEENS4_13SM90_TMA_LOADENS4_14ComposedLayoutINS4_7SwizzleILi3ELi4ELi3EEENS4_18smem_ptr_flag_bitsILi16EEENSU_INS5_IJNSA_ILi8EEESH_EEENS5_IJSH_SB_EEEEEEEvNS4_8identityES13_S1D_vS1E_EENS_8epilogue10collective6detail29Sm90TmaWarpSpecializedAdapterINS1H_15DefaultEpilogueISJ_SK_SK_NS1G_6thread17LinearCombinationISJ_Li1EffLNS1L_9ScaleType4KindE0ELNS_15FloatRoundStyleE2ESJ_EENS1_15EpilogueDefaultEEEEEvvEEEEvNT_6ParamsE,@function
        .size           _ZN7cutlass13device_kernelINS_4gemm6kernel13GemmUniversalIN4cute5tupleIJiiiiEEENS1_10collective13CollectiveMmaINS1_34MainloopSm90TmaGmmaWarpSpecializedILi5ENS5_IJNS4_1CILi1EEESB_SB_EEENS1_35KernelTmaWarpSpecializedCooperativeEEENS5_IJNSA_ILi128EEENSA_ILi176EEENSA_ILi64EEEEEENS_10bfloat16_tENS5_IJlSB_lEEESJ_SK_NS4_8TiledMMAINS4_8MMA_AtomIJNS4_4SM904GMMA27MMA_64x16x16_F32BF16BF16_SSILNSO_5MajorE0ELSQ_0ELNSO_7ScaleInE1ELSR_1EEEEEENS4_6LayoutINS5_IJNSA_ILi2EEESB_SB_EEENS5_IJSB_NSA_ILi0EEESX_EEEEENS5_IJNS4_10UnderscoreES10_S10_EEEEENS4_13SM90_TMA_LOADENS4_14ComposedLayoutINS4_7SwizzleILi3ELi4ELi3EEENS4_18smem_ptr_flag_bitsILi16EEENSU_INS5_IJNSA_ILi8EEESH_EEENS5_IJSH_SB_EEEEEEEvNS4_8identityES13_S1D_vS1E_EENS_8epilogue10collective6detail29Sm90TmaWarpSpecializedAdapterINS1H_15DefaultEpilogueISJ_SK_SK_NS1G_6thread17LinearCombinationISJ_Li1EffLNS1L_9ScaleType4KindE0ELNS_15FloatRoundStyleE2ESJ_EENS1_15EpilogueDefaultEEEEEvvEEEEvNT_6ParamsE,(.L_x_244 - _ZN7cutlass13device_kernelINS_4gemm6kernel13GemmUniversalIN4cute5tupleIJiiiiEEENS1_10collective13CollectiveMmaINS1_34MainloopSm90TmaGmmaWarpSpecializedILi5ENS5_IJNS4_1CILi1EEESB_SB_EEENS1_35KernelTmaWarpSpecializedCooperativeEEENS5_IJNSA_ILi128EEENSA_ILi176EEENSA_ILi64EEEEEENS_10bfloat16_tENS5_IJlSB_lEEESJ_SK_NS4_8TiledMMAINS4_8MMA_AtomIJNS4_4SM904GMMA27MMA_64x16x16_F32BF16BF16_SSILNSO_5MajorE0ELSQ_0ELNSO_7ScaleInE1ELSR_1EEEEEENS4_6LayoutINS5_IJNSA_ILi2EEESB_SB_EEENS5_IJSB_NSA_ILi0EEESX_EEEEENS5_IJNS4_10UnderscoreES10_S10_EEEEENS4_13SM90_TMA_LOADENS4_14ComposedLayoutINS4_7SwizzleILi3ELi4ELi3EEENS4_18smem_ptr_flag_bitsILi16EEENSU_INS5_IJNSA_ILi8EEESH_EEENS5_IJSH_SB_EEEEEEEvNS4_8identityES13_S1D_vS1E_EENS_8epilogue10collective6detail29Sm90TmaWarpSpecializedAdapterINS1H_15DefaultEpilogueISJ_SK_SK_NS1G_6thread17LinearCombinationISJ_Li1EffLNS1L_9ScaleType4KindE0ELNS_15FloatRoundStyleE2ESJ_EENS1_15EpilogueDefaultEEEEEvvEEEEvNT_6ParamsE)
        .other          _ZN7cutlass13device_kernelINS_4gemm6kernel13GemmUniversalIN4cute5tupleIJiiiiEEENS1_10collective13CollectiveMmaINS1_34MainloopSm90TmaGmmaWarpSpecializedILi5ENS5_IJNS4_1CILi1EEESB_SB_EEENS1_35KernelTmaWarpSpecializedCooperativeEEENS5_IJNSA_ILi128EEENSA_ILi176EEENSA_ILi64EEEEEENS_10bfloat16_tENS5_IJlSB_lEEESJ_SK_NS4_8TiledMMAINS4_8MMA_AtomIJNS4_4SM904GMMA27MMA_64x16x16_F32BF16BF16_SSILNSO_5MajorE0ELSQ_0ELNSO_7ScaleInE1ELSR_1EEEEEENS4_6LayoutINS5_IJNSA_ILi2EEESB_SB_EEENS5_IJSB_NSA_ILi0EEESX_EEEEENS5_IJNS4_10UnderscoreES10_S10_EEEEENS4_13SM90_TMA_LOADENS4_14ComposedLayoutINS4_7SwizzleILi3ELi4ELi3EEENS4_18smem_ptr_flag_bitsILi16EEENSU_INS5_IJNSA_ILi8EEESH_EEENS5_IJSH_SB_EEEEEEEvNS4_8identityES13_S1D_vS1E_EENS_8epilogue10collective6detail29Sm90TmaWarpSpecializedAdapterINS1H_15DefaultEpilogueISJ_SK_SK_NS1G_6thread17LinearCombinationISJ_Li1EffLNS1L_9ScaleType4KindE0ELNS_15FloatRoundStyleE2ESJ_EENS1_15EpilogueDefaultEEEEEvvEEEEvNT_6ParamsE,@"STO_CUDA_ENTRY STV_DEFAULT"
_ZN7cutlass13device_kernelINS_4gemm6kernel13GemmUniversalIN4cute5tupleIJiiiiEEENS1_10collective13CollectiveMmaINS1_34MainloopSm90TmaGmmaWarpSpecializedILi5ENS5_IJNS4_1CILi1EEESB_SB_EEENS1_35KernelTmaWarpSpecializedCooperativeEEENS5_IJNSA_ILi128EEENSA_ILi176EEENSA_ILi64EEEEEENS_10bfloat16_tENS5_IJlSB_lEEESJ_SK_NS4_8TiledMMAINS4_8MMA_AtomIJNS4_4SM904GMMA27MMA_64x16x16_F32BF16BF16_SSILNSO_5MajorE0ELSQ_0ELNSO_7ScaleInE1ELSR_1EEEEEENS4_6LayoutINS5_IJNSA_ILi2EEESB_SB_EEENS5_IJSB_NSA_ILi0EEESX_EEEEENS5_IJNS4_10UnderscoreES10_S10_EEEEENS4_13SM90_TMA_LOADENS4_14ComposedLayoutINS4_7SwizzleILi3ELi4ELi3EEENS4_18smem_ptr_flag_bitsILi16EEENSU_INS5_IJNSA_ILi8EEESH_EEENS5_IJSH_SB_EEEEEEEvNS4_8identityES13_S1D_vS1E_EENS_8epilogue10collective6detail29Sm90TmaWarpSpecializedAdapterINS1H_15DefaultEpilogueISJ_SK_SK_NS1G_6thread17LinearCombinationISJ_Li1EffLNS1L_9ScaleType4KindE0ELNS_15FloatRoundStyleE2ESJ_EENS1_15EpilogueDefaultEEEEEvvEEEEvNT_6ParamsE:
[----:B------:R-:W0:Y:S01]  /*0000*/  LDC R1, c[0x0][0x28] ;  /* 0x00000a00ff017b82 */ /* 0x000e220000000800 */
[----:B------:R-:W1:Y:S01]  /*0010*/  S2R R18, SR_TID.X ;  /* 0x0000000000127919 */ /* 0x000e620000002100 */
[----:B------:R-:W-:Y:S01]  /*0020*/  ELECT P0, URZ, PT ;  /* 0x00000000003f782f */ /* 0x000fe20003800000 */
[----:B------:R-:W-:Y:S01]  /*0030*/  BSSY B0, `(.L_x_0) ;  /* 0x000000f000007945 */ /* 0x000fe20003800000 */
[--C-:B-1----:R-:W-:Y:S02]  /*0040*/  SHF.R.U32.HI R0, RZ, 0x5, R18.reuse ;  /* 0x00000005ff007819 */ /* 0x102fe40000011612 */
[----:B------:R-:W-:-:S03]  /*0050*/  SHF.R.U32.HI R22, RZ, 0x7, R18 ;  /* 0x00000007ff167819 */ /* 0x000fc60000011612 */
[----:B------:R-:W1:Y:S04]  /*0060*/  SHFL.IDX PT, R5, R0, RZ, 0x1f ;  /* 0x00001fff00057589 */ /* 0x000e6800000e0000 */
[----:B------:R2:W3:Y:S01]  /*0070*/  SHFL.IDX PT, R8, R22, RZ, 0x1f ;  /* 0x00001fff16087589 */ /* 0x0004e200000e0000 */
[----:B-1----:R-:W-:-:S13]  /*0080*/  ISETP.NE.OR P0, PT, R5, RZ, !P0 ;  /* 0x000000ff0500720c */ /* 0x002fda0004705670 */
[----:B0-23--:R-:W-:Y:S05]  /*0090*/  @P0 BRA `(.L_x_1) ;  /* 0x0000000000200947 */ /* 0x00dfea0003800000 */
[----:B------:R-:W-:Y:S02]  /*00a0*/  ULDC.64 UR4, c[0x0][0x198] ;  /* 0x0000660000047ab9 */ /* 0x000fe40000000a00 */
[----:B------:R-:W-:Y:S02]  /*00b0*/  UIADD3 UR6, UP0, UR4, 0xf0, URZ ;  /* 0x000000f004067890 */ /* 0x000fe4000ff1e03f */
[----:B------:R-:W-:Y:S02]  /*00c0*/  UIADD3 UR4, UP1, UR4, 0x1f0, URZ ;  /* 0x000001f004047890 */ /* 0x000fe4000ff3e03f */
[----:B------:R-:W-:Y:S02]  /*00d0*/  UIADD3.X UR7, URZ, UR5, URZ, UP0, !UPT ;  /* 0x000000053f077290 */ /* 0x000fe400087fe43f */
[----:B------:R-:W-:-:S07]  /*00e0*/  UIADD3.X UR5, URZ, UR5, URZ, UP1, !UPT ;  /* 0x000000053f057290 */ /* 0x000fce0008ffe43f */
[----:B------:R0:W-:Y:S02]  /*00f0*/  UTMACCTL.PF [UR6] ;  /* 0x00000000060079b9 */ /* 0x0001e40008040000 */
[----:B------:R0:W-:Y:S02]  /*0100*/  UTMACCTL.PF [UR4] ;  /* 0x00000000040079b9 */ /* 0x0001e40008040000 */
[----:B0-----:R-:W-:Y:S01]  /*0110*/  NOP ;  /* 0x0000000000007918 */ /* 0x001fe20000000000 */
.L_x_1:
[----:B------:R-:W-:Y:S05]  /*0120*/  BSYNC B0 ;  /* 0x0000000000007941 */ /* 0x000fea0003800000 */
.L_x_0:
[----:B------:R-:W0:Y:S02]  /*0130*/  SHFL.IDX PT, R2, R0, RZ, 0x1f ;  /* 0x00001fff00027589 */ /* 0x000e2400000e0000 */
[----:B0-----:R-:W-:-:S13]  /*0140*/  ISETP.NE.AND P0, PT, R2, RZ, PT ;  /* 0x000000ff0200720c */ /* 0x001fda0003f05270 */
[----:B------:R-:W-:Y:S05]  /*0150*/  @P0 BRA `(.L_x_2) ;  /* 0x0000000000600947 */ /* 0x000fea0003800000 */
[----:B------:R-:W0:Y:S01]  /*0160*/  S2UR UR8, SR_CgaCtaId ;  /* 0x00000000000879c3 */ /* 0x000e220000008800 */
[----:B------:R-:W-:Y:S01]  /*0170*/  UMOV UR4, 0x400 ;  /* 0x0000040000047882 */ /* 0x000fe20000000000 */
[----:B------:R-:W-:Y:S01]  /*0180*/  UMOV UR5, 0x1 ;  /* 0x0000000100057882 */ /* 0x000fe20000000000 */
[----:B------:R-:W-:Y:S01]  /*0190*/  UMOV UR6, 0x100 ;  /* 0x0000010000067882 */ /* 0x000fe20000000000 */
[----:B------:R-:W-:Y:S01]  /*01a0*/  ELECT P0, URZ, PT ;  /* 0x00000000003f782f */ /* 0x000fe20003800000 */
[----:B------:R-:W-:-:S04]  /*01b0*/  UIADD3 UR6, -UR6, 0x100000, URZ ;  /* 0x0010000006067890 */ /* 0x000fc8000fffe13f */
[----:B------:R-:W-:Y:S02]  /*01c0*/  USHF.L.U32 UR7, UR6, 0xb, URZ ;  /* 0x0000000b06077899 */ /* 0x000fe4000800063f */
[----:B------:R-:W-:Y:S02]  /*01d0*/  USHF.L.U32 UR6, UR6, 0x1, URZ ;  /* 0x0000000106067899 */ /* 0x000fe4000800063f */
[----:B0-----:R-:W-:Y:S02]  /*01e0*/  ULEA UR8, UR8, UR4, 0x18 ;  /* 0x0000000408087291 */ /* 0x001fe4000f8ec03f */
[----:B------:R-:W-:-:S04]  /*01f0*/  UIADD3 UR4, -UR5, 0x100000, URZ ;  /* 0x0010000005047890 */ /* 0x000fc8000fffe13f */
[----:B------:R-:W-:Y:S02]  /*0200*/  USHF.L.U32 UR5, UR4, 0xb, URZ ;  /* 0x0000000b04057899 */ /* 0x000fe4000800063f */
[----:B------:R-:W-:Y:S01]  /*0210*/  USHF.L.U32 UR4, UR4, 0x1, URZ ;  /* 0x0000000104047899 */ /* 0x000fe2000800063f */
[----:B------:R-:W0:Y:S11]  /*0220*/  FENCE.VIEW.ASYNC.S ;  /* 0x00000000000073c6 */ /* 0x000e360000000000 */
[----:B0-----:R0:W1:Y:S01]  /*0230*/  SYNCS.EXCH.64 URZ, [UR8], UR4 ;  /* 0x00000004083f75b2 */ /* 0x0010620008000100 */
[----:B------:R0:W2:Y:S01]  /*0240*/  SYNCS.EXCH.64 URZ, [UR8+0x28], UR6 ;  /* 0x00002806083f75b2 */ /* 0x0000a20008000100 */
[----:B------:R0:W3:Y:S01]  /*0250*/  SYNCS.EXCH.64 URZ, [UR8+0x8], UR4 ;  /* 0x00000804083f75b2 */ /* 0x0000e20008000100 */
[----:B------:R0:W4:Y:S01]  /*0260*/  SYNCS.EXCH.64 URZ, [UR8+0x30], UR6 ;  /* 0x00003006083f75b2 */ /* 0x0001220008000100 */
[----:B------:R0:W0:Y:S01]  /*0270*/  SYNCS.EXCH.64 URZ, [UR8+0x10], UR4 ;  /* 0x00001004083f75b2 */ /* 0x0000220008000100 */
[----:B------:R0:W0:Y:S01]  /*0280*/  SYNCS.EXCH.64 URZ, [UR8+0x38], UR6 ;  /* 0x00003806083f75b2 */ /* 0x0000220008000100 */
[----:B------:R0:W0:Y:S01]  /*0290*/  SYNCS.EXCH.64 URZ, [UR8+0x18], UR4 ;  /* 0x00001804083f75b2 */ /* 0x0000220008000100 */
[----:B------:R0:W0:Y:S01]  /*02a0*/  SYNCS.EXCH.64 URZ, [UR8+0x40], UR6 ;  /* 0x00004006083f75b2 */ /* 0x0000220008000100 */
[----:B------:R0:W0:Y:S01]  /*02b0*/  SYNCS.EXCH.64 URZ, [UR8+0x20], UR4 ;  /* 0x00002004083f75b2 */ /* 0x0000220008000100 */
[----:B------:R0:W0:Y:S01]  /*02c0*/  SYNCS.EXCH.64 URZ, [UR8+0x48], UR6 ;  /* 0x00004806083f75b2 */ /* 0x0000220008000100 */
[----:B------:R-:W-:Y:S01]  /*02d0*/  NOP ;  /* 0x0000000000007918 */ /* 0x000fe20000000000 */
.L_x_2:
[----:B------:R-:W5:Y:S01]  /*02e0*/  SHFL.IDX PT, R0, R0, RZ, 0x1f ;  /* 0x00001fff00007589 */ /* 0x000f6200000e0000 */
[----:B------:R-:W-:Y:S01]  /*02f0*/  ELECT P0, URZ, PT ;  /* 0x00000000003f782f */ /* 0x000fe20003800000 */
[----:B------:R-:W1:Y:S01]  /*0300*/  LDC R2, c[0x0][0x65c] ;  /* 0x00019700ff027b82 */ /* 0x000e620000000800 */
[----:B------:R-:W-:Y:S01]  /*0310*/  SHF.R.S32.HI R6, RZ, 0x1f, R5 ;  /* 0x0000001fff067819 */ /* 0x000fe20000011405 */
[----:B------:R-:W2:Y:S01]  /*0320*/  S2R R3, SR_CTAID.Y ;  /* 0x0000000000037919 */ /* 0x000ea20000002600 */
[----:B0-----:R-:W-:Y:S01]  /*0330*/  UMOV UR4, 0x20 ;  /* 0x0000002000047882 */ /* 0x001fe20000000000 */
[----:B------:R-:W-:Y:S01]  /*0340*/  ISETP.NE.AND P2, PT, R8, RZ, PT ;  /* 0x000000ff0800720c */ /* 0x000fe20003f45270 */
[----:B------:R-:W-:Y:S01]  /*0350*/  NOP ;  /* 0x0000000000007918 */ /* 0x000fe20000000000 */
[----:B------:R-:W0:Y:S01]  /*0360*/  S2R R4, SR_CTAID.X ;  /* 0x0000000000047919 */ /* 0x000e220000002500 */
[----:B------:R-:W-:Y:S01]  /*0370*/  LEA.HI R6, R6, R5, RZ, 0x2 ;  /* 0x0000000506067211 */ /* 0x000fe200078f10ff */
[----:B------:R-:W-:Y:S01]  /*0380*/  NOP ;  /* 0x0000000000007918 */ /* 0x000fe20000000000 */
[----:B-----5:R-:W-:-:S02]  /*0390*/  ISETP.NE.OR P0, PT, R0, RZ, !P0 ;  /* 0x000000ff0000720c */ /* 0x020fc40004705670 */
[----:B-1----:R-:W-:-:S04]  /*03a0*/  ISETP.NE.AND P3, PT, R2, 0x1, PT ;  /* 0x000000010200780c */ /* 0x002fc80003f65270 */
[----:B------:R-:W-:Y:S02]  /*03b0*/  P2R R0, PR, RZ, 0x8 ;  /* 0x00000008ff007803 */ /* 0x000fe40000000000 */
[----:B------:R-:W-:-:S05]  /*03c0*/  LOP3.LUT R0, R6, 0xfffffffc, RZ, 0xc0, !PT ;  /* 0xfffffffc06007812 */ /* 0x000fca00078ec0ff */
[----:B------:R-:W-:Y:S01]  /*03d0*/  VOTEU.ALL UP0, P0 ;  /* 0x00000000003f7886 */ /* 0x000fe20000000000 */
[----:B------:R-:W-:Y:S01]  /*03e0*/  IMAD.IADD R0, R5, 0x1, -R0 ;  /* 0x0000000105007824 */ /* 0x000fe200078e0a00 */
[----:B------:R-:W0:Y:S01]  /*03f0*/  @P3 LDC R17, c[0x0][0x10] ;  /* 0x00000400ff113b82 */ /* 0x000e220000000800 */
[----:B------:R-:W-:Y:S01]  /*0400*/  VOTEU.ALL UP1, P0 ;  /* 0x00000000003f7886 */ /* 0x000fe20000020000 */
[----:B--2---:R-:W-:Y:S01]  /*0410*/  @P3 IMAD.MOV.U32 R6, RZ, RZ, R3 ;  /* 0x000000ffff063224 */ /* 0x004fe200078e0003 */
[----:B------:R-:W-:Y:S01]  /*0420*/  @!UP0 UMOV UR6, 0x400 ;  /* 0x0000040000068882 */ /* 0x000fe20000000000 */
[----:B------:R-:W-:-:S04]  /*0430*/  @!UP0 UIADD3 UR4, -UR4, 0x100000, URZ ;  /* 0x0010000004048890 */ /* 0x000fc8000fffe13f */
[----:B------:R-:W-:Y:S02]  /*0440*/  @!UP0 USHF.L.U32 UR5, UR4, 0xb, URZ ;  /* 0x0000000b04058899 */ /* 0x000fe4000800063f */
[----:B------:R-:W-:Y:S01]  /*0450*/  @!UP0 USHF.L.U32 UR4, UR4, 0x1, URZ ;  /* 0x0000000104048899 */ /* 0x000fe2000800063f */
[----:B------:R-:W-:Y:S02]  /*0460*/  @P3 IMAD.MOV.U32 R7, RZ, RZ, RZ ;  /* 0x000000ffff073224 */ /* 0x000fe400078e00ff */
[----:B------:R-:W-:Y:S01]  /*0470*/  IMAD.MOV.U32 R5, RZ, RZ, RZ ;  /* 0x000000ffff057224 */ /* 0x000fe200078e00ff */
[----:B------:R-:W1:Y:S01]  /*0480*/  @!UP0 S2UR UR7, SR_CgaCtaId ;  /* 0x00000000000789c3 */ /* 0x000e620000008800 */
[----:B------:R-:W-:-:S07]  /*0490*/  @P3 IMAD.MOV.U32 R11, RZ, RZ, RZ ;  /* 0x000000ffff0b3224 */ /* 0x000fce00078e00ff */
[----:B------:R-:W2:Y:S01]  /*04a0*/  @!P3 LDC R9, c[0x0][0xc] ;  /* 0x00000300ff09bb82 */ /* 0x000ea20000000800 */
[----:B0-----:R-:W-:-:S04]  /*04b0*/  @P3 IMAD.WIDE.U32 R16, R4, R17, R6 ;  /* 0x0000001104103225 */ /* 0x001fc800078e0006 */
[----:B------:R-:W-:Y:S01]  /*04c0*/  @P3 IMAD.IADD R17, R17, 0x1, R11 ;  /* 0x0000000111113824 */ /* 0x000fe200078e020b */
[----:B-1----:R-:W-:Y:S01]  /*04d0*/  @!UP0 ULEA UR6, UR7, UR6, 0x18 ;  /* 0x0000000607068291 */ /* 0x002fe2000f8ec03f */
[----:B------:R-:W-:Y:S01]  /*04e0*/  VOTEU.ALL UP0, P0 ;  /* 0x00000000003f7886 */ /* 0x000fe20000000000 */
[----:B------:R-:W-:-:S04]  /*04f0*/  ISETP.NE.AND P0, PT, R0, 0x3, PT ;  /* 0x000000030000780c */ /* 0x000fc80003f05270 */
[----:B------:R-:W-:Y:S01]  /*0500*/  ISETP.EQ.OR P0, PT, R0, RZ, !P0 ;  /* 0x000000ff0000720c */ /* 0x000fe20004702670 */
[----:B--2---:R-:W-:-:S03]  /*0510*/  @!P3 IMAD.WIDE.U32 R6, R9, R3, R4 ;  /* 0x000000030906b225 */ /* 0x004fc600078e0004 */
[C---:B------:R-:W-:Y:S01]  /*0520*/  ISETP.EQ.AND P0, PT, R8.reuse, RZ, P0 ;  /* 0x000000ff0800720c */ /* 0x040fe20000702270 */
[----:B------:R-:W-:Y:S01]  /*0530*/  VIADD R8, R8, 0xffffffff ;  /* 0xffffffff08087836 */ /* 0x000fe20000000000 */
[----:B------:R-:W0:Y:S02]  /*0540*/  FENCE.VIEW.ASYNC.S ;  /* 0x00000000000073c6 */ /* 0x000e240000000000 */
[----:B0-----:R0:W3:Y:S01]  /*0550*/  @!UP0 SYNCS.EXCH.64 URZ, [UR6+0x60], UR4 ;  /* 0x00006004063f85b2 */ /* 0x0010e20008000100 */
[----:B------:R-:W-:Y:S01]  /*0560*/  @!P3 IMAD.MOV.U32 R16, RZ, RZ, R6 ;  /* 0x000000ffff10b224 */ /* 0x000fe200078e0006 */
[----:B------:R-:W-:Y:S01]  /*0570*/  SEL R19, RZ, 0x1, !P0 ;  /* 0x00000001ff137807 */ /* 0x000fe20004000000 */
[----:B------:R-:W-:Y:S01]  /*0580*/  @!P3 IMAD.MOV.U32 R17, RZ, RZ, R7 ;  /* 0x000000ffff11b224 */ /* 0x000fe200078e0007 */
[----:B------:R-:W-:-:S04]  /*0590*/  ISETP.GE.U32.AND P1, PT, R8, 0x2, PT ;  /* 0x000000020800780c */ /* 0x000fc80003f26070 */
[----:B------:R-:W-:Y:S01]  /*05a0*/  SEL R19, R19, 0x2, P1 ;  /* 0x0000000213137807 */ /* 0x000fe20000800000 */
[----:B------:R0:W3:Y:S01]  /*05b0*/  @!UP1 SYNCS.EXCH.64 URZ, [UR6+0x68], UR4 ;  /* 0x00006804063f95b2 */ /* 0x0000e20008000100 */
[----:B------:R-:W-:Y:S01]  /*05c0*/  NOP ;  /* 0x0000000000007918 */ /* 0x000fe20000000000 */
[----:B---34-:R-:W-:Y:S06]  /*05d0*/  BAR.SYNC.DEFER_BLOCKING 0x0 ;  /* 0x0000000000007b1d */ /* 0x018fec0000010000 */
[----:B------:R-:W-:Y:S05]  /*05e0*/  @!P2 BRA `(.L_x_3) ;  /* 0x00000098000ca947 */ /* 0x000fea0003800000 */
[----:B------:R-:W-:-:S13]  /*05f0*/  ISETP.GT.U32.AND P0, PT, R8, 0x1, PT ;  /* 0x000000010800780c */ /* 0x000fda0003f04070 */
[----:B0-----:R-:W-:Y:S05]  /*0600*/  @P0 EXIT ;  /* 0x000000000000094d */ /* 0x001fea0003800000 */
[----:B------:R-:W-:Y:S01]  /*0610*/  ULDC.64 UR4, c[0x0][0x650] ;  /* 0x0001940000047ab9 */ /* 0x000fe20000000a00 */
[----:B------:R-:W-:Y:S01]  /*0620*/  PRMT R0, RZ, 0x7610, R0 ;  /* 0x00007610ff007816 */ /* 0x000fe20000000000 */
[----:B------:R-:W-:Y:S01]  /*0630*/  IMAD.MOV.U32 R114, RZ, RZ, -0x1 ;  /* 0xffffffffff727424 */ /* 0x000fe200078e00ff */
[----:B------:R-:W-:Y:S01]  /*0640*/  ISETP.GE.U32.AND P0, PT, R16, UR4, PT ;  /* 0x0000000410007c0c */ /* 0x000fe2000bf06070 */
[----:B------:R-:W-:Y:S02]  /*0650*/  IMAD.MOV.U32 R115, RZ, RZ, -0x1 ;  /* 0xffffffffff737424 */ /* 0x000fe400078e00ff */
[----:B------:R-:W-:Y:S01]  /*0660*/  IMAD.MOV.U32 R23, RZ, RZ, -0x1 ;  /* 0xffffffffff177424 */ /* 0x000fe200078e00ff */
[----:B------:R-:W-:-:S13]  /*0670*/  ISETP.GE.U32.AND.EX P0, PT, R17, UR5, PT, P0 ;  /* 0x0000000511007c0c */ /* 0x000fda000bf06100 */
[----:B------:R-:W-:Y:S05]  /*0680*/  @P0 BRA `(.L_x_4) ;  /* 0x0000000400540947 */ /* 0x000fea0003800000 */
[----:B------:R-:W0:Y:S01]  /*0690*/  LDC.64 R14, c[0x0][0x628] ;  /* 0x00018a00ff0e7b82 */ /* 0x000e220000000a00 */
[----:B------:R-:W-:Y:S02]  /*06a0*/  IMAD.MOV.U32 R6, RZ, RZ, R16 ;  /* 0x000000ffff067224 */ /* 0x000fe400078e0010 */
[----:B------:R-:W-:-:S05]  /*06b0*/  IMAD.MOV.U32 R7, RZ, RZ, R17 ;  /* 0x000000ffff077224 */ /* 0x000fca00078e0011 */
[----:B------:R-:W1:Y:S08]  /*06c0*/  LDC R0, c[0x0][0x630] ;  /* 0x00018c00ff007b82 */ /* 0x000e700000000800 */
[----:B------:R-:W2:Y:S01]  /*06d0*/  LDC.64 R20, c[0x0][0x620] ;  /* 0x00018800ff147b82 */ /* 0x000ea20000000a00 */
[----:B0-----:R-:W-:-:S04]  /*06e0*/  ISETP.NE.U32.AND P0, PT, R14, RZ, PT ;  /* 0x000000ff0e00720c */ /* 0x001fc80003f05070 */
[----:B------:R-:W-:-:S13]  /*06f0*/  ISETP.NE.AND.EX P0, PT, R15, RZ, PT, P0 ;  /* 0x000000ff0f00720c */ /* 0x000fda0003f05300 */
[----:B-12---:R-:W-:Y:S05]  /*0700*/  @!P0 BRA `(.L_x_5) ;  /* 0x0000000000288947 */ /* 0x006fea0003800000 */
[----:B------:R-:W0:Y:S02]  /*0710*/  LDC R11, c[0x0][0x634] ;  /* 0x00018d00ff0b7b82 */ /* 0x000e240000000800 */
[----:B0-----:R-:W-:-:S05]  /*0720*/  IADD3 R11, P0, R16, R11, RZ ;  /* 0x0000000b100b7210 */ /* 0x001fca0007f1e0ff */
[----:B------:R-:W-:-:S04]  /*0730*/  IMAD.X R13, RZ, RZ, R17, P0 ;  /* 0x000000ffff0d7224 */ /* 0x000fc800000e0611 */
[----:B------:R-:W-:-:S04]  /*0740*/  IMAD.WIDE.U32 R6, R13, R14, RZ ;  /* 0x0000000e0d067225 */ /* 0x000fc800078e00ff */
[----:B------:R-:W-:-:S04]  /*0750*/  IMAD.WIDE.U32 R8, P0, R11, R15, R6 ;  /* 0x0000000f0b087225 */ /* 0x000fc80007800006 */
[----:B------:R-:W-:-:S04]  /*0760*/  IMAD.WIDE.U32 R6, R11, R14, RZ ;  /* 0x0000000e0b067225 */ /* 0x000fc800078e00ff */
[----:B------:R-:W-:Y:S01]  /*0770*/  IMAD.X R11, RZ, RZ, RZ, P0 ;  /* 0x000000ffff0b7224 */ /* 0x000fe200000e06ff */
[----:B------:R-:W-:Y:S01]  /*0780*/  IADD3 RZ, P0, R7, R8, RZ ;  /* 0x0000000807ff7210 */ /* 0x000fe20007f1e0ff */
[----:B------:R-:W-:-:S04]  /*0790*/  IMAD.MOV.U32 R10, RZ, RZ, R9 ;  /* 0x000000ffff0a7224 */ /* 0x000fc800078e0009 */
[----:B------:R-:W-:-:S08]  /*07a0*/  IMAD.WIDE.U32.X R6, R13, R15, R10, P0 ;  /* 0x0000000f0d067225 */ /* 0x000fd000000e040a */
.L_x_5:
[-CC-:B------:R-:W-:Y:S01]  /*07b0*/  SHF.R.U64 R23, R6, R0.reuse, R7.reuse ;  /* 0x0000000006177219 */ /* 0x180fe20000001207 */
[----:B------:R-:W0:Y:S01]  /*07c0*/  LDC R10, c[0x0][0x618] ;  /* 0x00018600ff0a7b82 */ /* 0x000e220000000800 */
[----:B------:R-:W-:Y:S01]  /*07d0*/  SHF.R.U32.HI R5, RZ, R0, R7 ;  /* 0x00000000ff057219 */ /* 0x000fe20000011607 */
[----:B------:R-:W-:Y:S01]  /*07e0*/  ULDC UR4, c[0x0][0x150] ;  /* 0x0000540000047ab9 */ /* 0x000fe20000000800 */
[----:B------:R-:W-:Y:S02]  /*07f0*/  IADD3 R9, P0, RZ, -R23, RZ ;  /* 0x80000017ff097210 */ /* 0x000fe40007f1e0ff */
[----:B------:R-:W-:-:S03]  /*0800*/  I2FP.F32.U32 R0, R4 ;  /* 0x0000000400007245 */ /* 0x000fc60000201000 */
[----:B------:R-:W1:Y:S01]  /*0810*/  LDC.64 R28, c[0x0][0x640] ;  /* 0x00019000ff1c7b82 */ /* 0x000e620000000a00 */
[----:B------:R-:W-:Y:S02]  /*0820*/  IMAD.X R11, RZ, RZ, ~R5, P0 ;  /* 0x000000ffff0b7224 */ /* 0x000fe400000e0e05 */
[----:B------:R-:W-:Y:S01]  /*0830*/  FMUL R0, R0, UR4 ;  /* 0x0000000400007c20 */ /* 0x000fe20008400000 */
[----:B------:R-:W-:Y:S01]  /*0840*/  IMAD.WIDE.U32 R6, R9, R20, R16 ;  /* 0x0000001409067225 */ /* 0x000fe200078e0010 */
[----:B------:R-:W-:-:S03]  /*0850*/  ULDC UR4, c[0x0][0x154] ;  /* 0x0000550000047ab9 */ /* 0x000fc60000000800 */
[----:B------:R-:W-:Y:S01]  /*0860*/  IMAD R8, R11, R20, RZ ;  /* 0x000000140b087224 */ /* 0x000fe200078e02ff */
[----:B------:R-:W2:Y:S01]  /*0870*/  LDC R5, c[0x0][0x144] ;  /* 0x00005100ff057b82 */ /* 0x000ea20000000800 */
[----:B------:R-:W3:Y:S02]  /*0880*/  F2I.U32.TRUNC.NTZ R0, R0 ;  /* 0x0000000000007305 */ /* 0x000ee4000020f000 */
[----:B------:R-:W-:-:S04]  /*0890*/  IMAD R9, R9, R21, R8 ;  /* 0x0000001509097224 */ /* 0x000fc800078e0208 */
[----:B------:R-:W-:Y:S01]  /*08a0*/  IMAD.IADD R7, R7, 0x1, R9 ;  /* 0x0000000107077824 */ /* 0x000fe200078e0209 */
[----:B------:R-:W4:Y:S01]  /*08b0*/  LDC R12, c[0x0][0x608] ;  /* 0x00018200ff0c7b82 */ /* 0x000f220000000800 */
[----:B------:R-:W-:-:S03]  /*08c0*/  IMAD.MOV.U32 R9, RZ, RZ, -0x1 ;  /* 0xffffffffff097424 */ /* 0x000fc600078e00ff */
[-CC-:B0-----:R-:W-:Y:S02]  /*08d0*/  SHF.R.U64 R20, R6, R10.reuse, R7.reuse ;  /* 0x0000000a06147219 */ /* 0x181fe40000001207 */
[----:B------:R-:W-:Y:S02]  /*08e0*/  I2FP.F32.U32 R6, R3 ;  /* 0x0000000300067245 */ /* 0x000fe40000201000 */
[----:B------:R-:W0:Y:S01]  /*08f0*/  LDC R26, c[0x0][0x658] ;  /* 0x00019600ff1a7b82 */ /* 0x000e220000000800 */
[----:B-1----:R-:W-:Y:S01]  /*0900*/  ISETP.NE.U32.AND P0, PT, R28, RZ, PT ;  /* 0x000000ff1c00720c */ /* 0x002fe20003f05070 */
[----:B---3--:R-:W-:Y:S01]  /*0910*/  IMAD.MOV R8, RZ, RZ, -R0 ;  /* 0x000000ffff087224 */ /* 0x008fe200078e0a00 */
[----:B------:R-:W-:Y:S01]  /*0920*/  SHF.R.U32.HI R7, RZ, R10, R7 ;  /* 0x0000000aff077219 */ /* 0x000fe20000011607 */
[----:B------:R-:W-:Y:S01]  /*0930*/  FMUL R6, R6, UR4 ;  /* 0x0000000406067c20 */ /* 0x000fe20008400000 */
[----:B------:R-:W-:-:S03]  /*0940*/  ISETP.NE.AND.EX P0, PT, R29, RZ, PT, P0 ;  /* 0x000000ff1d00720c */ /* 0x000fc60003f05300 */
[----:B------:R-:W1:Y:S01]  /*0950*/  LDC R14, c[0x0][0x148] ;  /* 0x00005200ff0e7b82 */ /* 0x000e620000000800 */
[----:B--2---:R-:W-:-:S07]  /*0960*/  IMAD R0, R5, R8, R4 ;  /* 0x0000000805007224 */ /* 0x004fce00078e0204 */
[----:B------:R-:W2:Y:S01]  /*0970*/  LDC R24, c[0x0][0x600] ;  /* 0x00018000ff187b82 */ /* 0x000ea20000000800 */
[-CC-:B----4-:R-:W-:Y:S02]  /*0980*/  SHF.R.U64 R30, R20, R12.reuse, R7.reuse ;  /* 0x0000000c141e7219 */ /* 0x190fe40000001207 */
[----:B------:R-:W-:Y:S01]  /*0990*/  SHF.R.U32.HI R5, RZ, R12, R7 ;  /* 0x0000000cff057219 */ /* 0x000fe20000011607 */
[----:B------:R-:W-:Y:S01]  /*09a0*/  IMAD.MOV.U32 R7, RZ, RZ, 0x1 ;  /* 0x00000001ff077424 */ /* 0x000fe200078e00ff */
[----:B------:R3:W4:Y:S03]  /*09b0*/  F2I.U32.TRUNC.NTZ R12, R6 ;  /* 0x00000006000c7305 */ /* 0x000726000020f000 */
[----:B------:R-:W1:Y:S01]  /*09c0*/  LDC R15, c[0x0][0x648] ;  /* 0x00019200ff0f7b82 */ /* 0x000e620000000800 */
[-C--:B0-----:R-:W-:Y:S02]  /*09d0*/  SHF.L.U32 R4, R9, R26.reuse, RZ ;  /* 0x0000001a09047219 */ /* 0x081fe400000006ff */
[----:B------:R-:W-:-:S02]  /*09e0*/  SHF.R.U64 R32, R30, R26, R5 ;  /* 0x0000001a1e207219 */ /* 0x000fc40000001205 */
[----:B------:R-:W-:Y:S02]  /*09f0*/  LOP3.LUT R11, RZ, R4, RZ, 0x33, !PT ;  /* 0x00000004ff0b7212 */ /* 0x000fe400078e33ff */
[-C--:B------:R-:W-:Y:S01]  /*0a00*/  SHF.R.U32.HI R5, RZ, R26.reuse, R5 ;  /* 0x0000001aff057219 */ /* 0x080fe20000011605 */
[----:B------:R-:W0:Y:S01]  /*0a10*/  LDC R21, c[0x0][0x638] ;  /* 0x00018e00ff157b82 */ /* 0x000e220000000800 */
[----:B------:R-:W-:Y:S01]  /*0a20*/  SHF.L.U32 R10, R7, R26, RZ ;  /* 0x0000001a070a7219 */ /* 0x000fe200000006ff */
[----:B------:R-:W-:-:S06]  /*0a30*/  IMAD.MOV.U32 R4, RZ, RZ, R32 ;  /* 0x000000ffff047224 */ /* 0x000fcc00078e0020 */
[----:B------:R-:W0:Y:S01]  /*0a40*/  LDC R114, c[0x0][0x610] ;  /* 0x00018400ff727b82 */ /* 0x000e220000000800 */
[----:B---34-:R-:W-:Y:S05]  /*0a50*/  @!P0 BRA `(.L_x_6) ;  /* 0x0000000000288947 */ /* 0x018fea0003800000 */
[----:B------:R-:W3:Y:S02]  /*0a60*/  LDC R9, c[0x0][0x64c] ;  /* 0x00019300ff097b82 */ /* 0x000ee40000000800 */
[----:B---3--:R-:W-:-:S05]  /*0a70*/  IADD3 R9, P0, R32, R9, RZ ;  /* 0x0000000920097210 */ /* 0x008fca0007f1e0ff */
        /* <DEDUP_REMOVED lines=8> */
.L_x_6:
[----:B-1----:R-:W-:Y:S01]  /*0b00*/  SHF.R.U64 R4, R4, R15, R5 ;  /* 0x0000000f04047219 */ /* 0x002fe20000001205 */
[----:B--2---:R-:W-:Y:S01]  /*0b10*/  VIADD R5, R24, 0xffffffff ;  /* 0xffffffff18057836 */ /* 0x004fe20000000000 */
[----:B------:R-:W-:Y:S01]  /*0b20*/  LOP3.LUT R11, R30, R11, RZ, 0xc0, !PT ;  /* 0x0000000b1e0b7212 */ /* 0x000fe200078ec0ff */
[----:B------:R-:W-:Y:S02]  /*0b30*/  IMAD.MOV R12, RZ, RZ, -R12 ;  /* 0x000000ffff0c7224 */ /* 0x000fe400078e0a0c */
[----:B------:R-:W-:Y:S01]  /*0b40*/  IMAD.MOV R6, RZ, RZ, -R4 ;  /* 0x000000ffff067224 */ /* 0x000fe200078e0a04 */
[----:B------:R-:W-:Y:S01]  /*0b50*/  LOP3.LUT R5, R20, R5, RZ, 0xc0, !PT ;  /* 0x0000000514057212 */ /* 0x000fe200078ec0ff */
[----:B------:R-:W-:Y:S02]  /*0b60*/  @P3 IMAD R0, R14, R12, R3 ;  /* 0x0000000c0e003224 */ /* 0x000fe400078e0203 */
[----:B------:R-:W-:Y:S02]  /*0b70*/  IMAD R11, R10, R4, R11 ;  /* 0x000000040a0b7224 */ /* 0x000fe400078e020b */
[----:B0-----:R-:W-:-:S02]  /*0b80*/  IMAD R3, R6, R21, R32 ;  /* 0x0000001506037224 */ /* 0x001fc400078e0220 */
[----:B------:R-:W-:Y:S02]  /*0b90*/  IMAD R114, R11, R114, R0 ;  /* 0x000000720b727224 */ /* 0x000fe400078e0200 */
[----:B------:R-:W-:Y:S02]  /*0ba0*/  IMAD R3, R3, R24, R5 ;  /* 0x0000001803037224 */ /* 0x000fe400078e0205 */
[----:B------:R-:W-:-:S03]  /*0bb0*/  IMAD.MOV.U32 R0, RZ, RZ, 0x1 ;  /* 0x00000001ff007424 */ /* 0x000fc600078e00ff */
[----:B------:R-:W-:Y:S02]  /*0bc0*/  SEL R115, R3, R114, !P3 ;  /* 0x0000007203737207 */ /* 0x000fe40005800000 */
[----:B------:R-:W-:-:S07]  /*0bd0*/  SEL R114, R114, R3, !P3 ;  /* 0x0000000372727207 */ /* 0x000fce0005800000 */
.L_x_4:
[----:B------:R-:W-:-:S08]  /*0be0*/  NOP ;  /* 0x0000000000007918 */ /* 0x000fd00000000000 */
[----:B------:R-:W0:Y:S02]  /*0bf0*/  USETMAXREG.TRY_ALLOC.CTAPOOL UP0, 0xe8 ;  /* 0x000000e8000079c8 */ /* 0x000e240008000600 */
[----:B0-----:R-:W-:-:S13]  /*0c00*/  PLOP3.LUT P0, PT, PT, PT, UP0, 0x80, 0x0 ;  /* 0x000000000000781c */ /* 0x001fda0003f0f008 */
[----:B------:R-:W-:Y:S05]  /*0c10*/  @!P0 BRA `(.L_x_4) ;  /* 0xfffffffc00f08947 */ /* 0x000fea000383ffff */
[----:B------:R-:W-:Y:S01]  /*0c20*/  ULDC.64 UR4, c[0x0][0x598] ;  /* 0x0001660000047ab9 */ /* 0x000fe20000000a00 */
[----:B------:R-:W-:Y:S01]  /*0c30*/  ULDC.64 UR46, c[0x0][0x208] ;  /* 0x00008200002e7ab9 */ /* 0x000fe20000000a00 */
[----:B------:R-:W-:-:S04]  /*0c40*/  ISETP.NE.U32.AND P0, PT, RZ, UR4, PT ;  /* 0x00000004ff007c0c */ /* 0x000fc8000bf05070 */
[----:B------:R-:W-:-:S13]  /*0c50*/  ISETP.NE.AND.EX P0, PT, RZ, UR5, PT, P0 ;  /* 0x00000005ff007c0c */ /* 0x000fda000bf05300 */
[----:B------:R-:W-:Y:S05]  /*0c60*/  @!P0 BRA `(.L_x_7) ;  /* 0x00000000001c8947 */ /* 0x000fea0003800000 */
[----:B------:R-:W0:Y:S02]  /*0c70*/  LDC.64 R4, c[0x0][0x598] ;  /* 0x00016600ff047b82 */ /* 0x000e240000000a00 */
[----:B0-----:R-:W2:Y:S02]  /*0c80*/  LDG.E.64 R4, desc[UR46][R4.64] ;  /* 0x0000002e04047981 */ /* 0x001ea4000c1e1b00 */
[----:B--2---:R-:W-:-:S04]  /*0c90*/  ISETP.NE.U32.AND P0, PT, R4, RZ, PT ;  /* 0x000000ff0400720c */ /* 0x004fc80003f05070 */
[----:B------:R-:W-:-:S13]  /*0ca0*/  ISETP.NE.AND.EX P0, PT, R5, RZ, PT, P0 ;  /* 0x000000ff0500720c */ /* 0x000fda0003f05300 */
[----:B------:R-:W-:Y:S05]  /*0cb0*/  @!P0 BRA `(.L_x_7) ;  /* 0x0000000000088947 */ /* 0x000fea0003800000 */
[----:B------:R0:W5:Y:S01]  /*0cc0*/  LD.E R112, desc[UR46][R4.64] ;  /* 0x0000002e04707980 */ /* 0x000162000c101900 */
[----:B------:R-:W-:Y:S05]  /*0cd0*/  BRA `(.L_x_8) ;  /* 0x0000000000247947 */ /* 0x000fea0003800000 */
.L_x_7:
[----:B------:R-:W-:Y:S02]  /*0ce0*/  ULDC.64 UR4, c[0x0][0x588] ;  /* 0x0001620000047ab9 */ /* 0x000fe40000000a00 */
[----:B------:R-:W-:-:S04]  /*0cf0*/  ISETP.NE.U32.AND P0, PT, RZ, UR4, PT ;  /* 0x00000004ff007c0c */ /* 0x000fc8000bf05070 */
[----:B------:R-:W-:-:S13]  /*0d00*/  ISETP.NE.AND.EX P0, PT, RZ, UR5, PT, P0 ;  /* 0x00000005ff007c0c */ /* 0x000fda000bf05300 */
[----:B------:R-:W-:Y:S05]  /*0d10*/  @!P0 BRA `(.L_x_9) ;  /* 0x00000000000c8947 */ /* 0x000fea0003800000 */
[----:B------:R-:W0:Y:S02]  /*0d20*/  LDC.64 R112, c[0x0][0x588] ;  /* 0x00016200ff707b82 */ /* 0x000e240000000a00 */
[----:B0-----:R1:W5:Y:S01]  /*0d30*/  LDG.E R112, desc[UR46][R112.64] ;  /* 0x0000002e70707981 */ /* 0x001362000c1e1900 */
[----:B------:R-:W-:Y:S05]  /*0d40*/  BRA `(.L_x_8) ;  /* 0x0000000000087947 */ /* 0x000fea0003800000 */
.L_x_9:
[----:B------:R-:W-:Y:S02]  /*0d50*/  ULDC UR4, c[0x0][0x580] ;  /* 0x0001600000047ab9 */ /* 0x000fe40000000800 */
[----:B------:R-:W-:-:S07]  /*0d60*/  IMAD.U32 R112, RZ, RZ, UR4 ;  /* 0x00000004ff707e24 */ /* 0x000fce000f8e00ff */
.L_x_8:
[----:B------:R-:W-:Y:S02]  /*0d70*/  ULDC.64 UR4, c[0x0][0x5a0] ;  /* 0x0001680000047ab9 */ /* 0x000fe40000000a00 */
[----:B------:R-:W-:-:S04]  /*0d80*/  ISETP.NE.U32.AND P0, PT, RZ, UR4, PT ;  /* 0x00000004ff007c0c */ /* 0x000fc8000bf05070 */
[----:B------:R-:W-:-:S13]  /*0d90*/  ISETP.NE.AND.EX P0, PT, RZ, UR5, PT, P0 ;  /* 0x00000005ff007c0c */ /* 0x000fda000bf05300 */
[----:B------:R-:W-:Y:S05]  /*0da0*/  @!P0 BRA `(.L_x_10) ;  /* 0x00000000001c8947 */ /* 0x000fea0003800000 */
[----:B0-----:R-:W0:Y:S02]  /*0db0*/  LDC.64 R4, c[0x0][0x5a0] ;  /* 0x00016800ff047b82 */ /* 0x001e240000000a00 */
[----:B0-----:R-:W2:Y:S02]  /*0dc0*/  LDG.E.64 R4, desc[UR46][R4.64] ;  /* 0x0000002e04047981 */ /* 0x001ea4000c1e1b00 */
[----:B--2---:R-:W-:-:S04]  /*0dd0*/  ISETP.NE.U32.AND P0, PT, R4, RZ, PT ;  /* 0x000000ff0400720c */ /* 0x004fc80003f05070 */
[----:B------:R-:W-:-:S13]  /*0de0*/  ISETP.NE.AND.EX P0, PT, R5, RZ, PT, P0 ;  /* 0x000000ff0500720c */ /* 0x000fda0003f05300 */
[----:B------:R-:W-:Y:S05]  /*0df0*/  @!P0 BRA `(.L_x_10) ;  /* 0x0000000000088947 */ /* 0x000fea0003800000 */
[----:B-1----:R0:W5:Y:S01]  /*0e00*/  LD.E R113, desc[UR46][R4.64] ;  /* 0x0000002e04717980 */ /* 0x002162000c101900 */
[----:B------:R-:W-:Y:S05]  /*0e10*/  BRA `(.L_x_11) ;  /* 0x0000000000247947 */ /* 0x000fea0003800000 */
.L_x_10:
[----:B------:R-:W-:Y:S02]  /*0e20*/  ULDC.64 UR4, c[0x0][0x590] ;  /* 0x0001640000047ab9 */ /* 0x000fe40000000a00 */
[----:B------:R-:W-:-:S04]  /*0e30*/  ISETP.NE.U32.AND P0, PT, RZ, UR4, PT ;  /* 0x00000004ff007c0c */ /* 0x000fc8000bf05070 */
[----:B------:R-:W-:-:S13]  /*0e40*/  ISETP.NE.AND.EX P0, PT, RZ, UR5, PT, P0 ;  /* 0x00000005ff007c0c */ /* 0x000fda000bf05300 */
[----:B------:R-:W-:Y:S05]  /*0e50*/  @!P0 BRA `(.L_x_12) ;  /* 0x00000000000c8947 */ /* 0x000fea0003800000 */
[----:B0-----:R-:W1:Y:S02]  /*0e60*/  LDC.64 R4, c[0x0][0x590] ;  /* 0x00016400ff047b82 */ /* 0x001e640000000a00 */
[----:B-1----:R1:W5:Y:S01]  /*0e70*/  LDG.E R113, desc[UR46][R4.64] ;  /* 0x0000002e04717981 */ /* 0x002362000c1e1900 */
[----:B------:R-:W-:Y:S05]  /*0e80*/  BRA `(.L_x_11) ;  /* 0x0000000000087947 */ /* 0x000fea0003800000 */
.L_x_12:
[----:B------:R-:W-:Y:S02]  /*0e90*/  ULDC UR4, c[0x0][0x584] ;  /* 0x0001610000047ab9 */ /* 0x000fe40000000800 */
[----:B-1----:R-:W-:-:S07]  /*0ea0*/  IMAD.U32 R113, RZ, RZ, UR4 ;  /* 0x00000004ff717e24 */ /* 0x002fce000f8e00ff */
.L_x_11:
[----:B------:R-:W-:-:S13]  /*0eb0*/  LOP3.LUT P0, RZ, R0, 0xff, RZ, 0xc0, !PT ;  /* 0x000000ff00ff7812 */ /* 0x000fda000780c0ff */
[----:B------:R-:W-:Y:S05]  /*0ec0*/  @!P0 EXIT ;  /* 0x000000000000894d */ /* 0x000fea0003800000 */
[----:B------:R-:W-:Y:S01]  /*0ed0*/  ULDC UR4, c[0x0][0x28c] ;  /* 0x0000a30000047ab9 */ /* 0x000fe20000000800 */
[----:B------:R-:W-:Y:S01]  /*0ee0*/  LOP3.LUT R116, R19, 0x1, RZ, 0xfc, !PT ;  /* 0x0000000113747812 */ /* 0x000fe200078efcff */
[----:B------:R-:W-:Y:S01]  /*0ef0*/  UIADD3 UR4, UR4, 0x3f, URZ ;  /* 0x0000003f04047890 */ /* 0x000fe2000fffe03f */
[----:B------:R-:W-:Y:S01]  /*0f00*/  UMOV UR36, URZ ;  /* 0x0000003f00247c82 */ /* 0x000fe20008000000 */
[----:B------:R-:W-:Y:S02]  /*0f10*/  UMOV UR37, URZ ;  /* 0x0000003f00257c82 */ /* 0x000fe40008000000 */
[----:B------:R-:W-:-:S04]  /*0f20*/  USHF.R.S32.HI UR5, URZ, 0x1f, UR4 ;  /* 0x0000001f3f057899 */ /* 0x000fc80008011404 */
[----:B------:R-:W-:-:S04]  /*0f30*/  ULEA.HI UR5, UR5, UR4, URZ, 0x6 ;  /* 0x0000000405057291 */ /* 0x000fc8000f8f303f */
[----:B------:R-:W-:-:S12]  /*0f40*/  USHF.R.S32.HI UR38, URZ, 0x6, UR5 ;  /* 0x000000063f267899 */ /* 0x000fd80008011405 */
.L_x_206:
[----:B------:R-:W-:Y:S01]  /*0f50*/  LOP3.LUT R0, R18, 0x80, RZ, 0xc0, !PT ;  /* 0x0000008012007812 */ /* 0x000fe200078ec0ff */
[----:B--2---:R-:W2:Y:S01]  /*0f60*/  S2UR UR6, SR_CgaCtaId ;  /* 0x00000000000679c3 */ /* 0x004ea20000008800 */
[----:B------:R-:W-:Y:S02]  /*0f70*/  UMOV UR39, 0x400 ;  /* 0x0000040000277882 */ /* 0x000fe40000000000 */
[----:B------:R-:W-:-:S06]  /*0f80*/  SHF.R.U32.HI R0, RZ, 0x7, R0 ;  /* 0x00000007ff007819 */ /* 0x000fcc0000011600 */
[----:B---3--:R-:W3:Y:S01]  /*0f90*/  SHFL.IDX PT, R0, R0, RZ, 0x1f ;  /* 0x00001fff00007589 */ /* 0x008ee200000e0000 */
[----:B--2---:R-:W-:Y:S01]  /*0fa0*/  ULEA UR39, UR6, UR39, 0x18 ;  /* 0x0000002706277291 */ /* 0x004fe2000f8ec03f */
[----:B---3--:R-:W-:-:S13]  /*0fb0*/  R2UR UR4, R0 ;  /* 0x00000000000472ca */ /* 0x008fda00000e0000 */
[----:B------:R-:W-:-:S04]  /*0fc0*/  ULEA.HI UR5, UR4, UR4, URZ, 0x1 ;  /* 0x0000000404057291 */ /* 0x000fc8000f8f083f */
[----:B------:R-:W-:-:S04]  /*0fd0*/  ULOP3.LUT UR5, UR5, 0x7fffe, URZ, 0xc0, !UPT ;  /* 0x0007fffe05057892 */ /* 0x000fc8000f8ec03f */
[----:B------:R-:W-:-:S03]  /*0fe0*/  UIADD3 UR5, UR4, -UR5, URZ ;  /* 0x8000000504057290 */ /* 0x000fc6000fffe03f */
[----:B------:R-:W-:Y:S01]  /*0ff0*/  ULDC UR4, c[0x0][0x28c] ;  /* 0x0000a30000047ab9 */ /* 0x000fe20000000800 */
[----:B------:R-:W-:Y:S01]  /*1000*/  ULEA UR5, UR5, UR39, 0xd ;  /* 0x0000002705057291 */ /* 0x000fe2000f8e683f */
[----:B------:R-:W-:-:S03]  /*1010*/  ISETP.LT.AND P0, PT, RZ, UR4, PT ;  /* 0x00000004ff007c0c */ /* 0x000fc6000bf01270 */
[----:B------:R-:W-:-:S04]  /*1020*/  UIADD3 UR5, UR5, 0x100, URZ ;  /* 0x0000010005057890 */ /* 0x000fc8000fffe03f */
[----:B------:R-:W-:-:S04]  /*1030*/  USHF.R.U32.HI UR5, URZ, 0x4, UR5 ;  /* 0x000000043f057899 */ /* 0x000fc80008011605 */
[----:B------:R-:W-:Y:S02]  /*1040*/  ULOP3.LUT UR40, UR5, 0x3fff, URZ, 0xc0, !UPT ;  /* 0x00003fff05287892 */ /* 0x000fe4000f8ec03f */
[----:B-1--45:R-:W-:Y:S10]  /*1050*/  @P0 BRA `(.L_x_13) ;  /* 0x0000000000400947 */ /* 0x032ff40003800000 */
[----:B------:R-:W-:Y:S01]  /*1060*/  MOV R0, 0x0 ;  /* 0x0000000000007802 */ /* 0x000fe20000000f00 */
[----:B------:R-:W-:Y:S01]  /*1070*/  ULDC.64 UR4, c[0x4][0x68] ;  /* 0x01001a0000047ab9 */ /* 0x000fe20000000a00 */
[----:B------:R-:W-:Y:S01]  /*1080*/  ULDC.64 UR6, c[0x4][0x8] ;  /* 0x0100020000067ab9 */ /* 0x000fe20000000a00 */
[----:B01----:R-:W-:Y:S01]  /*1090*/  IMAD.U32 R4, RZ, RZ, UR4 ;  /* 0x00000004ff047e24 */ /* 0x003fe2000f8e00ff */
[----:B------:R0:W1:Y:S01]  /*10a0*/  LDC.64 R14, c[0x4][R0] ;  /* 0x01000000000e7b82 */ /* 0x0000620000000a00 */
[----:B------:R-:W-:Y:S01]  /*10b0*/  IMAD.U32 R5, RZ, RZ, UR5 ;  /* 0x00000005ff057e24 */ /* 0x000fe2000f8e00ff */
[----:B------:R-:W-:Y:S01]  /*10c0*/  ULDC.64 UR4, c[0x4][0x70] ;  /* 0x01001c0000047ab9 */ /* 0x000fe20000000a00 */
[----:B------:R-:W-:Y:S02]  /*10d0*/  IMAD.U32 R10, RZ, RZ, UR6 ;  /* 0x00000006ff0a7e24 */ /* 0x000fe4000f8e00ff */
[----:B------:R-:W-:Y:S02]  /*10e0*/  IMAD.U32 R6, RZ, RZ, UR4 ;  /* 0x00000004ff067e24 */ /* 0x000fe4000f8e00ff */
[----:B------:R-:W-:-:S02]  /*10f0*/  IMAD.U32 R7, RZ, RZ, UR5 ;  /* 0x00000005ff077e24 */ /* 0x000fc4000f8e00ff */
[----:B------:R-:W-:Y:S02]  /*1100*/  IMAD.U32 R11, RZ, RZ, UR7 ;  /* 0x00000007ff0b7e24 */ /* 0x000fe4000f8e00ff */
[----:B------:R-:W-:Y:S02]  /*1110*/  IMAD.MOV.U32 R8, RZ, RZ, 0x1e1 ;  /* 0x000001e1ff087424 */ /* 0x000fe400078e00ff */
[----:B------:R-:W-:Y:S02]  /*1120*/  IMAD.MOV.U32 R12, RZ, RZ, 0x1 ;  /* 0x00000001ff0c7424 */ /* 0x000fe400078e00ff */
[----:B0-----:R-:W-:-:S07]  /*1130*/  IMAD.MOV.U32 R13, RZ, RZ, RZ ;  /* 0x000000ffff0d7224 */ /* 0x001fce00078e00ff */
[----:B------:R-:W-:-:S07]  /*1140*/  LEPC R20, `(.L_x_13) ;  /* 0x000000001014794e */ /* 0x000fce0000000000 */
[----:B-1---5:R-:W-:Y:S05]  /*1150*/  CALL.ABS.NOINC R14 ;  /* 0x000000000e007343 */ /* 0x022fea0003c00000 */
.L_x_13:
[----:B------:R-:W-:-:S13]  /*1160*/  ISETP.NE.AND P0, PT, R116, 0x3, PT ;  /* 0x000000037400780c */ /* 0x000fda0003f05270 */
[----:B------:R-:W-:Y:S05]  /*1170*/  @!P0 BRA `(.L_x_14) ;  /* 0x0000000000048947 */ /* 0x000fea0003800000 */
[----:B------:R-:W-:Y:S01]  /*1180*/  BPT.TRAP 0x1 ;  /* 0x000000040000795c */ /* 0x000fe20000300000 */
.L_x_14:
[----:B------:R-:W-:Y:S02]  /*1190*/  IMAD.U32 R3, RZ, RZ, UR37 ;  /* 0x00000025ff037e24 */ /* 0x000fe4000f8e00ff */
[----:B------:R-:W-:-:S03]  /*11a0*/  IMAD.U32 R0, RZ, RZ, UR36 ;  /* 0x00000024ff007e24 */ /* 0x000fc6000f8e00ff */
[----:B------:R-:W-:Y:S02]  /*11b0*/  LEA R3, R3, UR39, 0x3 ;  /* 0x0000002703037c11 */ /* 0x000fe4000f8e18ff */
[----:B------:R-:W-:-:S04]  /*11c0*/  SHF.L.U32 R0, R0, 0x1f, RZ ;  /* 0x0000001f00007819 */ /* 0x000fc800000006ff */
[----:B------:R2:W3:Y:S01]  /*11d0*/  SYNCS.PHASECHK.TRANS64.TRYWAIT P1, [R3+URZ], R0 ;  /* 0x00000000030075a7 */ /* 0x0004e2000802017f */
[----:B------:R-:W-:Y:S05]  /*11e0*/  @!P0 BRA `(.L_x_15) ;  /* 0x0000000000048947 */ /* 0x000fea0003800000 */
[----:B------:R-:W-:Y:S01]  /*11f0*/  BPT.TRAP 0x1 ;  /* 0x000000040000795c */ /* 0x000fe20000300000 */
.L_x_15:
[----:B---3--:R-:W-:Y:S05]  /*1200*/  @P1 BRA `(.L_x_16) ;  /* 0x0000000000081947 */ /* 0x008fea0003800000 */
[----:B------:R-:W3:Y:S02]  /*1210*/  SYNCS.PHASECHK.TRANS64.TRYWAIT P1, [R3+URZ], R0 ;  /* 0x00000000030075a7 */ /* 0x000ee4000802017f */
[----:B---3--:R-:W-:Y:S05]  /*1220*/  @!P1 BRA `(.L_x_17) ;  /* 0x000000a000ac9947 */ /* 0x008fea0003800000 */
.L_x_16:
[----:B------:R-:W-:-:S04]  /*1230*/  UISETP.LT.AND UP0, UPT, UR38, 0x1, UPT ;  /* 0x000000012600788c */ /* 0x000fc8000bf01270 */
[----:B------:R-:W-:-:S06]  /*1240*/  USEL UR4, UR38, 0x1, UP0 ;  /* 0x0000000126047887 */ /* 0x000fcc0008000000 */
[----:B--23--:R-:W-:Y:S01]  /*1250*/  IMAD.U32 R0, RZ, RZ, UR4 ;  /* 0x00000004ff007e24 */ /* 0x00cfe2000f8e00ff */
[----:B------:R-:W-:Y:S05]  /*1260*/  WARPSYNC.ALL ;  /* 0x0000000000007948 */ /* 0x000fea0003800000 */
[----:B------:R-:W-:-:S04]  /*1270*/  IADD3 R0, -R0, UR38, RZ ;  /* 0x0000002600007c10 */ /* 0x000fc8000fffe1ff */
[----:B------:R-:W-:Y:S01]  /*1280*/  ISETP.GE.AND P1, PT, R0, 0x1, PT ;  /* 0x000000010000780c */ /* 0x000fe20003f26270 */
[----:B------:R-:W-:Y:S01]  /*1290*/  UIADD3 UR5, UR39, 0x14100, URZ ;  /* 0x0001410027057890 */ /* 0x000fe2000fffe03f */
[----:B------:R-:W-:Y:S01]  /*12a0*/  WARPGROUP.ARRIVE ;  /* 0x00000000000079c5 */ /* 0x000fe20000000000 */
[----:B------:R-:W-:Y:S02]  /*12b0*/  ULOP3.LUT UR4, UR40, 0x10000, URZ, 0xfc, !UPT ;  /* 0x0001000028047892 */ /* 0x000fe4000f8efc3f */
[----:B------:R-:W-:Y:S02]  /*12c0*/  USHF.R.U32.HI UR5, URZ, 0x4, UR5 ;  /* 0x000000043f057899 */ /* 0x000fe40008011605 */
[----:B------:R-:W-:Y:S02]  /*12d0*/  ULEA UR44, UR37, UR4, 0xa ;  /* 0x00000004252c7291 */ /* 0x000fe4000f8e503f */
[----:B------:R-:W-:Y:S01]  /*12e0*/  ULOP3.LUT UR5, UR5, 0x3fff, URZ, 0xc0, !UPT ;  /* 0x00003fff05057892 */ /* 0x000fe2000f8ec03f */
[----:B------:R-:W-:Y:S01]  /*12f0*/  UMOV UR9, 0x40000040 ;  /* 0x4000004000097882 */ /* 0x000fe20000000000 */
[----:B------:R-:W-:-:S02]  /*1300*/  UMOV UR11, 0x40000040 ;  /* 0x40000040000b7882 */ /* 0x000fc40000000000 */
[----:B------:R-:W-:Y:S01]  /*1310*/  ULOP3.LUT UR5, UR5, 0x10000, URZ, 0xfc, !UPT ;  /* 0x0001000005057892 */ /* 0x000fe2000f8efc3f */
[----:B------:R-:W-:Y:S01]  /*1320*/  UMOV UR8, UR44 ;  /* 0x0000002c00087c82 */ /* 0x000fe20008000000 */
[----:B------:R-:W-:Y:S02]  /*1330*/  UMOV UR13, UR9 ;  /* 0x00000009000d7c82 */ /* 0x000fe40008000000 */
[----:B------:R-:W-:Y:S01]  /*1340*/  UIMAD UR6, UR37, 0x580, UR5 ;  /* 0x00000580250678a4 */ /* 0x000fe2000f8e0205 */
[----:B------:R-:W-:Y:S01]  /*1350*/  UMOV UR12, UR8 ;  /* 0x00000008000c7c82 */ /* 0x000fe20008000000 */
[----:B------:R-:W-:Y:S02]  /*1360*/  UMOV UR15, 0x40000040 ;  /* 0x40000040000f7882 */ /* 0x000fe40000000000 */
[----:B------:R-:W-:Y:S02]  /*1370*/  UIADD3 UR7, UR6, 0x80, URZ ;  /* 0x0000008006077890 */ /* 0x000fe4000fffe03f */
[----:B------:R-:W-:-:S02]  /*1380*/  UIADD3 UR14, UR6, 0x100, URZ ;  /* 0x00000100060e7890 */ /* 0x000fc4000fffe03f */
[----:B------:R-:W-:Y:S01]  /*1390*/  UMOV UR10, UR6 ;  /* 0x00000006000a7c82 */ /* 0x000fe20008000000 */
[----:B------:R-:W-:Y:S01]  /*13a0*/  UIADD3 UR18, UR6, 0x180, URZ ;  /* 0x0000018006127890 */ /* 0x000fe2000fffe03f */
[----:B------:R-:W-:Y:S01]  /*13b0*/  HGMMA.64x16x16.F32.BF16 R104, gdesc[UR8], RZ, !UPT, gsb0 ;  /* 0x00200000086879f0 */ /* 0x000fe2000c0018ff */
[----:B------:R-:W-:Y:S01]  /*13c0*/  UMOV UR10, UR7 ;  /* 0x00000007000a7c82 */ /* 0x000fe20008000000 */
[----:B------:R-:W-:Y:S01]  /*13d0*/  UMOV UR11, 0x40000040 ;  /* 0x40000040000b7882 */ /* 0x000fe20000000000 */
[----:B------:R-:W-:Y:S01]  /*13e0*/  UMOV UR16, UR8 ;  /* 0x0000000800107c82 */ /* 0x000fe20008000000 */
[----:B------:R-:W-:Y:S01]  /*13f0*/  UMOV UR17, UR9 ;  /* 0x0000000900117c82 */ /* 0x000fe20008000000 */
[----:B------:R-:W-:Y:S01]  /*1400*/  UMOV UR19, 0x40000040 ;  /* 0x4000004000137882 */ /* 0x000fe20000000000 */
[----:B------:R-:W-:Y:S01]  /*1410*/  UIADD3 UR22, UR6, 0x200, URZ ;  /* 0x0000020006167890 */ /* 0x000fe2000fffe03f */
        /* <DEDUP_REMOVED lines=20> */
[----:B------:R-:W-:-:S02]  /*1560*/  WARPGROUP.DEPBAR.LE gsb0, 0x0 ;  /* 0x00008000000079c5 */ /* 0x000fc40000010000 */
[----:B------:R-:W-:-:S06]  /*1570*/  WARPGROUP.ARRIVE ;  /* 0x00000000000079c5 */ /* 0x000fcc0000000000 */
[----:B------:R-:W-:Y:S01]  /*1580*/  HGMMA.64x16x16.F32.BF16 R96, gdesc[UR8], RZ, !UPT, gsb0 ;  /* 0x00200000086079f0 */ /* 0x000fe2000c0018ff */
[----:B------:R-:W-:Y:S01]  /*1590*/  UIADD3 UR10, UR6, 0x480, URZ ;  /* 0x00000480060a7890 */ /* 0x000fe2000fffe03f */
[----:B------:R-:W-:Y:S01]  /*15a0*/  UMOV UR11, 0x40000040 ;  /* 0x40000040000b7882 */ /* 0x000fe20000000000 */
[----:B------:R-:W-:Y:S02]  /*15b0*/  WARPGROUP.DEPBAR.LE gsb0, 0x0 ;  /* 0x00008000000079c5 */ /* 0x000fe40000010000 */
        /* <DEDUP_REMOVED lines=37> */
[----:B------:R-:W-:Y:S01]  /*1810*/  UMOV UR10, UR7 ;  /* 0x00000007000a7c82 */ /* 0x000fe20008000000 */
[----:B------:R-:W-:Y:S01]  /*1820*/  UMOV UR11, 0x40000040 ;  /* 0x40000040000b7882 */ /* 0x000fe20000000000 */
[----:B------:R-:W-:Y:S01]  /*1830*/  UIADD3 UR7, UR6, 0x82, URZ ;  /* 0x0000008206077890 */ /* 0x000fe2000fffe03f */
[----:B------:R-:W-:Y:S02]  /*1840*/  WARPGROUP.DEPBAR.LE gsb0, 0x0 ;  /* 0x00008000000079c5 */ /* 0x000fe40000010000 */
[----:B------:R-:W-:-:S06]  /*1850*/  WARPGROUP.ARRIVE ;  /* 0x00000000000079c5 */ /* 0x000fcc0000000000 */
[----:B------:R-:W-:Y:S01]  /*1860*/  HGMMA.64x16x16.F32.BF16 R24, gdesc[UR8], RZ, !UPT, gsb0 ;  /* 0x00200000081879f0 */ /* 0x000fe2000c0018ff */
[----:B------:R-:W-:Y:S02]  /*1870*/  UIADD3 UR8, UR44, 0x2, URZ ;  /* 0x000000022c087890 */ /* 0x000fe4000fffe03f */
[----:B------:R-:W-:Y:S01]  /*1880*/  UIADD3 UR10, UR6, 0x2, URZ ;  /* 0x00000002060a7890 */ /* 0x000fe2000fffe03f */
[----:B------:R-:W-:Y:S01]  /*1890*/  UMOV UR9, 0x40000040 ;  /* 0x4000004000097882 */ /* 0x000fe20000000000 */
[----:B------:R-:W-:Y:S01]  /*18a0*/  UMOV UR11, 0x40000040 ;  /* 0x40000040000b7882 */ /* 0x000fe20000000000 */
[----:B------:R-:W-:Y:S02]  /*18b0*/  UMOV UR13, UR9 ;  /* 0x00000009000d7c82 */ /* 0x000fe40008000000 */
[----:B------:R-:W-:Y:S01]  /*18c0*/  UMOV UR12, UR8 ;  /* 0x00000008000c7c82 */ /* 0x000fe20008000000 */
        /* <DEDUP_REMOVED lines=12> */
[----:B------:R-:W-:-:S02]  /*1990*/  WARPGROUP.DEPBAR.LE gsb0, 0x0 ;  /* 0x00008000000079c5 */ /* 0x000fc40000010000 */
[----:B------:R-:W-:-:S06]  /*19a0*/  WARPGROUP.ARRIVE ;  /* 0x00000000000079c5 */ /* 0x000fcc0000000000 */
[----:B------:R-:W-:Y:S01]  /*19b0*/  HGMMA.64x16x16.F32.BF16 R104, gdesc[UR8], R104, gsb0 ;  /* 0x00200000086879f0 */ /* 0x000fe20008001868 */
[----:B------:R-:W-:Y:S01]  /*19c0*/  UMOV UR10, UR7 ;  /* 0x00000007000a7c82 */ /* 0x000fe20008000000 */
[----:B------:R-:W-:Y:S01]  /*19d0*/  UMOV UR11, 0x40000040 ;  /* 0x40000040000b7882 */ /* 0x000fe20000000000 */
[----:B------:R-:W-:Y:S01]  /*19e0*/  UIADD3 UR7, UR6, 0x502, URZ ;  /* 0x0000050206077890 */ /* 0x000fe2000fffe03f */
[----:B------:R-:W-:Y:S02]  /*19f0*/  WARPGROUP.DEPBAR.LE gsb0, 0x0 ;  /* 0x00008000000079c5 */ /* 0x000fe40000010000 */
[----:B------:R-:W-:-:S06]  /*1a00*/  WARPGROUP.ARRIVE ;  /* 0x00000000000079c5 */ /* 0x000fcc0000000000 */
[----:B------:R-:W-:Y:S01]  /*1a10*/  HGMMA.64x16x16.F32.BF16 R96, gdesc[UR8], R96, gsb0 ;  /* 0x00200000086079f0 */ /* 0x000fe20008001860 */
[----:B------:R-:W-:Y:S01]  /*1a20*/  UIADD3 UR10, UR6, 0x482, URZ ;  /* 0x00000482060a7890 */ /* 0x000fe2000fffe03f */
[----:B------:R-:W-:Y:S01]  /*1a30*/  UMOV UR11, 0x40000040 ;  /* 0x40000040000b7882 */ /* 0x000fe20000000000 */
        /* <DEDUP_REMOVED lines=138> */
[----:B------:R-:W-:Y:S01]  /*22e0*/  UIADD3 UR10, UR6, 0x406, URZ ;  /* 0x00000406060a7890 */ /* 0x000fe2000fffe03f */
[----:B------:R-:W-:Y:S01]  /*22f0*/  UMOV UR11, 0x40000040 ;  /* 0x40000040000b7882 */ /* 0x000fe20000000000 */
[----:B------:R-:W-:Y:S01]  /*2300*/  UIADD3 UR6, UR6, 0x506, URZ ;  /* 0x0000050606067890 */ /* 0x000fe2000fffe03f */
[----:B------:R-:W-:Y:S02]  /*2310*/  WARPGROUP.DEPBAR.LE gsb0, 0x0 ;  /* 0x00008000000079c5 */ /* 0x000fe40000010000 */
[----:B------:R-:W-:-:S06]  /*2320*/  WARPGROUP.ARRIVE ;  /* 0x00000000000079c5 */ /* 0x000fcc0000000000 */
[----:B------:R-:W-:Y:S03]  /*2330*/  HGMMA.64x16x16.F32.BF16 R96, gdesc[UR12], R96, gsb0 ;  /* 0x002000000c6079f0 */ /* 0x000fe60008001860 */
        /* <DEDUP_REMOVED lines=20> */
[----:B------:R-:W-:Y:S01]  /*2480*/  HGMMA.64x16x16.F32.BF16 R40, gdesc[UR8], R40, gsb0 ;  /* 0x00200000082879f0 */ /* 0x000fe20008001828 */
[----:B------:R-:W-:Y:S01]  /*2490*/  UMOV UR10, UR7 ;  /* 0x00000007000a7c82 */ /* 0x000fe20008000000 */
[----:B------:R-:W-:Y:S01]  /*24a0*/  UMOV UR11, 0x40000040 ;  /* 0x40000040000b7882 */ /* 0x000fe20000000000 */
[----:B------:R-:W-:Y:S02]  /*24b0*/  WARPGROUP.DEPBAR.LE gsb0, 0x0 ;  /* 0x00008000000079c5 */ /* 0x000fe40000010000 */
[----:B------:R-:W-:-:S06]  /*24c0*/  WARPGROUP.ARRIVE ;  /* 0x00000000000079c5 */ /* 0x000fcc0000000000 */
[----:B------:R-:W-:Y:S01]  /*24d0*/  HGMMA.64x16x16.F32.BF16 R32, gdesc[UR8], R32, gsb0 ;  /* 0x00200000082079f0 */ /* 0x000fe20008001820 */
[----:B------:R-:W-:Y:S01]  /*24e0*/  UMOV UR10, UR6 ;  /* 0x00000006000a7c82 */ /* 0x000fe20008000000 */
[----:B------:R-:W-:Y:S01]  /*24f0*/  UMOV UR11, 0x40000040 ;  /* 0x40000040000b7882 */ /* 0x000fe20000000000 */
[----:B------:R-:W-:Y:S02]  /*2500*/  WARPGROUP.DEPBAR.LE gsb0, 0x0 ;  /* 0x00008000000079c5 */ /* 0x000fe40000010000 */
[----:B------:R-:W-:-:S06]  /*2510*/  WARPGROUP.ARRIVE ;  /* 0x00000000000079c5 */ /* 0x000fcc0000000000 */
[----:B------:R-:W-:Y:S03]  /*2520*/  HGMMA.64x16x16.F32.BF16 R24, gdesc[UR8], R24, gsb0 ;  /* 0x00200000081879f0 */ /* 0x000fe60008001818 */
[----:B------:R-:W-:Y:S02]  /*2530*/  WARPGROUP.DEPBAR.LE gsb0, 0x0 ;  /* 0x00008000000079c5 */ /* 0x000fe40000010000 */
[----:B------:R-:W-:Y:S05]  /*2540*/  @!P1 BRA `(.L_x_18) ;  /* 0x0000001000d09947 */ /* 0x000fea0003800000 */
[----:B------:R-:W-:Y:S01]  /*2550*/  UIADD3 UR6, UR37, 0x1, URZ ;  /* 0x0000000125067890 */ /* 0x000fe2000fffe03f */
[----:B------:R-:W-:-:S03]  /*2560*/  IMAD.MOV.U32 R3, RZ, RZ, R0 ;  /* 0x000000ffff037224 */ /* 0x000fc600078e0000 */
[----:B------:R-:W-:-:S04]  /*2570*/  UISETP.NE.AND UP0, UPT, UR6, 0x5, UPT ;  /* 0x000000050600788c */ /* 0x000fc8000bf05270 */
[----:B------:R-:W-:Y:S02]  /*2580*/  USEL UR7, URZ, 0x1, UP0 ;  /* 0x000000013f077887 */ /* 0x000fe40008000000 */
[----:B------:R-:W-:Y:S02]  /*2590*/  USEL UR6, UR6, URZ, UP0 ;  /* 0x0000003f06067287 */ /* 0x000fe40008000000 */
[----:B------:R-:W-:-:S06]  /*25a0*/  ULOP3.LUT UR7, UR36, UR7, URZ, 0x3c, !UPT ;  /* 0x0000000724077292 */ /* 0x000fcc000f8e3c3f */
[----:B------:R-:W-:Y:S01]  /*25b0*/  IMAD.U32 R6, RZ, RZ, UR7 ;  /* 0x00000007ff067e24 */ /* 0x000fe2000f8e00ff */
[----:B------:R-:W-:-:S06]  /*25c0*/  UMOV UR7, UR37 ;  /* 0x0000002500077c82 */ /* 0x000fcc0008000000 */
.L_x_25:
[----:B------:R-:W-:Y:S05]  /*25d0*/  @!P0 BRA `(.L_x_19) ;  /* 0x0000000000048947 */ /* 0x000fea0003800000 */
[----:B------:R-:W-:Y:S01]  /*25e0*/  BPT.TRAP 0x1 ;  /* 0x000000040000795c */ /* 0x000fe20000300000 */
.L_x_19:
[----:B------:R-:W-:Y:S01]  /*25f0*/  ULEA UR8, UR6, UR39, 0x3 ;  /* 0x0000002706087291 */ /* 0x000fe2000f8e183f */
[----:B01----:R-:W-:-:S08]  /*2600*/  SHF.L.U32 R4, R6, 0x1f, RZ ;  /* 0x0000001f06047819 */ /* 0x003fd000000006ff */
[----:B------:R0:W1:Y:S01]  /*2610*/  SYNCS.PHASECHK.TRANS64.TRYWAIT P1, [UR8], R4 ;  /* 0x00000004ff0075a7 */ /* 0x0000620008020148 */
[----:B------:R-:W-:Y:S05]  /*2620*/  @!P0 BRA `(.L_x_20) ;  /* 0x0000000000048947 */ /* 0x000fea0003800000 */
[----:B------:R-:W-:Y:S01]  /*2630*/  BPT.TRAP 0x1 ;  /* 0x000000040000795c */ /* 0x000fe20000300000 */
.L_x_20:
[----:B-1----:R-:W-:Y:S05]  /*2640*/  @P1 BRA `(.L_x_21) ;  /* 0x0000000000081947 */ /* 0x002fea0003800000 */
[----:B------:R-:W1:Y:S02]  /*2650*/  SYNCS.PHASECHK.TRANS64.TRYWAIT P1, [UR8], R4 ;  /* 0x00000004ff0075a7 */ /* 0x000e640008020148 */
[----:B-1----:R-:W-:Y:S05]  /*2660*/  @!P1 BRA `(.L_x_22) ;  /* 0x0000008c00b09947 */ /* 0x002fea0003800000 */
.L_x_21:
[----:B------:R-:W-:Y:S01]  /*2670*/  ULEA UR10, UR6, UR4, 0xa ;  /* 0x00000004060a7291 */ /* 0x000fe2000f8e503f */
[----:B------:R-:W-:Y:S01]  /*2680*/  WARPGROUP.ARRIVE ;  /* 0x00000000000079c5 */ /* 0x000fe20000000000 */
[----:B------:R-:W-:Y:S01]  /*2690*/  UIMAD UR8, UR6, 0x580, UR5 ;  /* 0x00000580060878a4 */ /* 0x000fe2000f8e0205 */
[----:B------:R-:W-:Y:S01]  /*26a0*/  UMOV UR13, 0x40000040 ;  /* 0x40000040000d7882 */ /* 0x000fe20000000000 */
[----:B------:R-:W-:Y:S02]  /*26b0*/  UMOV UR15, 0x40000040 ;  /* 0x40000040000f7882 */ /* 0x000fe40000000000 */
[----:B------:R-:W-:Y:S01]  /*26c0*/  UIADD3 UR9, UR8, 0x80, URZ ;  /* 0x0000008008097890 */ /* 0x000fe2000fffe03f */
[----:B------:R-:W-:Y:S02]  /*26d0*/  UMOV UR12, UR10 ;  /* 0x0000000a000c7c82 */ /* 0x000fe40008000000 */
[----:B------:R-:W-:Y:S01]  /*26e0*/  UMOV UR14, UR8 ;  /* 0x00000008000e7c82 */ /* 0x000fe20008000000 */
[----:B------:R-:W-:Y:S01]  /*26f0*/  UIADD3 UR11, UR8, 0x100, URZ ;  /* 0x00000100080b7890 */ /* 0x000fe2000fffe03f */
[----:B------:R-:W-:Y:S01]  /*2700*/  HGMMA.64x16x16.F32.BF16 R104, gdesc[UR12], R104, gsb0 ;  /* 0x002000000c6879f0 */ /* 0x000fe20008001868 */
[----:B------:R-:W-:Y:S01]  /*2710*/  UMOV UR15, 0x40000040 ;  /* 0x40000040000f7882 */ /* 0x000fe20000000000 */
[----:B------:R-:W-:Y:S01]  /*2720*/  UMOV UR14, UR9 ;  /* 0x00000009000e7c82 */ /* 0x000fe20008000000 */
[----:B------:R-:W-:-:S02]  /*2730*/  UIADD3 UR16, UR8, 0x180, URZ ;  /* 0x0000018008107890 */ /* 0x000fc4000fffe03f */
[----:B------:R-:W-:Y:S01]  /*2740*/  UIADD3 UR9, UR8, 0x200, URZ ;  /* 0x0000020008097890 */ /* 0x000fe2000fffe03f */
        /* <DEDUP_REMOVED lines=230> */
[----:B------:R-:W-:Y:S02]  /*35b0*/  UIADD3 UR11, UR8, 0x486, URZ ;  /* 0x00000486080b7890 */ /* 0x000fe4000fffe03f */
        /* <DEDUP_REMOVED lines=26> */
[----:B------:R-:W-:Y:S01]  /*3760*/  BPT.TRAP 0x1 ;  /* 0x000000040000795c */ /* 0x000fe20000300000 */
.L_x_23:
[----:B------:R-:W-:Y:S01]  /*3770*/  ULEA UR8, UR7, UR39, 0x3 ;  /* 0x0000002707087291 */ /* 0x000fe2000f8e183f */
[----:B------:R-:W-:-:S03]  /*3780*/  ISETP.GT.U32.AND P1, PT, R19, 0x1, PT ;  /* 0x000000011300780c */ /* 0x000fc60003f24070 */
[----:B------:R-:W-:-:S04]  /*3790*/  UIADD3 UR8, UR8, 0x28, URZ ;  /* 0x0000002808087890 */ /* 0x000fc8000fffe03f */
[----:B------:R-:W-:-:S09]  /*37a0*/  UPRMT UR8, URZ, 0x654, UR8 ;  /* 0x000006543f087896 */ /* 0x000fd20008000008 */
[----:B------:R-:W-:Y:S01]  /*37b0*/  SYNCS.ARRIVE.TRANS64.RED.A1T0 RZ, [UR8], RZ ;  /* 0x000000ffffff79a7 */ /* 0x000fe20008100408 */
[----:B------:R-:W-:Y:S05]  /*37c0*/  @P1 BRA `(.L_x_24) ;  /* 0x0000000000041947 */ /* 0x000fea0003800000 */
[----:B------:R-:W-:Y:S01]  /*37d0*/  BPT.TRAP 0x1 ;  /* 0x000000040000795c */ /* 0x000fe20000300000 */
.L_x_24:
[----:B------:R-:W-:Y:S01]  /*37e0*/  UIADD3 UR6, UR6, 0x1, URZ ;  /* 0x0000000106067890 */ /* 0x000fe2000fffe03f */
[C---:B------:R-:W-:Y:S01]  /*37f0*/  ISETP.GT.AND P1, PT, R3.reuse, 0x1, PT ;  /* 0x000000010300780c */ /* 0x040fe20003f24270 */
[----:B------:R-:W-:Y:S01]  /*3800*/  UIADD3 UR7, UR7, 0x1, URZ ;  /* 0x0000000107077890 */ /* 0x000fe2000fffe03f */
[----:B------:R-:W-:Y:S01]  /*3810*/  VIADD R3, R3, 0xffffffff ;  /* 0xffffffff03037836 */ /* 0x000fe20000000000 */
[----:B------:R-:W-:Y:S02]  /*3820*/  UISETP.NE.AND UP0, UPT, UR6, 0x5, UPT ;  /* 0x000000050600788c */ /* 0x000fe4000bf05270 */
[----:B------:R-:W-:Y:S02]  /*3830*/  UISETP.NE.AND UP1, UPT, UR7, 0x5, UPT ;  /* 0x000000050700788c */ /* 0x000fe4000bf25270 */
[----:B------:R-:W-:Y:S02]  /*3840*/  USEL UR8, URZ, 0x1, UP0 ;  /* 0x000000013f087887 */ /* 0x000fe40008000000 */
[----:B------:R-:W-:-:S02]  /*3850*/  USEL UR6, UR6, URZ, UP0 ;  /* 0x0000003f06067287 */ /* 0x000fc40008000000 */
[----:B------:R-:W-:Y:S02]  /*3860*/  USEL UR7, UR7, URZ, UP1 ;  /* 0x0000003f07077287 */ /* 0x000fe40008800000 */
[----:B------:R-:W-:Y:S01]  /*3870*/  LOP3.LUT R6, R6, UR8, RZ, 0x3c, !PT ;  /* 0x0000000806067c12 */ /* 0x000fe2000f8e3cff */
[----:B------:R-:W-:Y:S09]  /*3880*/  @P1 BRA `(.L_x_25) ;  /* 0xffffffec00501947 */ /* 0x000ff2000383ffff */
.L_x_18:
[----:B------:R-:W2:Y:S02]  /*3890*/  LDC R3, c[0x0][0x28c] ;  /* 0x0000a300ff037b82 */ /* 0x000ea40000000800 */
[----:B--2---:R-:W-:-:S13]  /*38a0*/  ISETP.GE.AND P1, PT, R3, 0x1, PT ;  /* 0x000000010300780c */ /* 0x004fda0003f26270 */
[----:B------:R-:W-:Y:S05]  /*38b0*/  @!P1 BRA `(.L_x_26) ;  /* 0x0000000000349947 */ /* 0x000fea0003800000 */
[----:B------:R-:W-:Y:S05]  /*38c0*/  @!P0 BRA `(.L_x_27) ;  /* 0x0000000000048947 */ /* 0x000fea0003800000 */
[----:B------:R-:W-:Y:S01]  /*38d0*/  BPT.TRAP 0x1 ;  /* 0x000000040000795c */ /* 0x000fe20000300000 */
.L_x_27:
[----:B------:R-:W-:Y:S01]  /*38e0*/  VIADD R0, R0, UR37 ;  /* 0x0000002500007c36 */ /* 0x000fe20008000000 */
[----:B------:R-:W-:-:S03]  /*38f0*/  ISETP.GT.U32.AND P0, PT, R19, 0x1, PT ;  /* 0x000000011300780c */ /* 0x000fc60003f04070 */
[----:B01----:R-:W-:-:S05]  /*3900*/  IMAD.WIDE.U32 R4, R0, -0x33333333, RZ ;  /* 0xcccccccd00047825 */ /* 0x003fca00078e00ff */
[----:B------:R-:W-:-:S05]  /*3910*/  SHF.R.U32.HI R5, RZ, 0x2, R5 ;  /* 0x00000002ff057819 */ /* 0x000fca0000011605 */
[----:B------:R-:W-:-:S05]  /*3920*/  IMAD R0, R5, -0x5, R0 ;  /* 0xfffffffb05007824 */ /* 0x000fca00078e0200 */
[----:B------:R-:W-:-:S05]  /*3930*/  LEA R0, R0, UR39, 0x3 ;  /* 0x0000002700007c11 */ /* 0x000fca000f8e18ff */
[----:B------:R-:W-:-:S05]  /*3940*/  VIADD R0, R0, 0x28 ;  /* 0x0000002800007836 */ /* 0x000fca0000000000 */
[----:B------:R-:W-:-:S04]  /*3950*/  PRMT R0, RZ, 0x654, R0 ;  /* 0x00000654ff007816 */ /* 0x000fc80000000000 */
[----:B------:R2:W-:Y:S01]  /*3960*/  SYNCS.ARRIVE.TRANS64.RED.A1T0 RZ, [R0+URZ], RZ ;  /* 0x000000ff00ff79a7 */ /* 0x0005e2000810043f */
[----:B------:R-:W-:Y:S05]  /*3970*/  @P0 BRA `(.L_x_26) ;  /* 0x0000000000040947 */ /* 0x000fea0003800000 */
[----:B------:R-:W-:Y:S01]  /*3980*/  BPT.TRAP 0x1 ;  /* 0x000000040000795c */ /* 0x000fe20000300000 */
.L_x_26:
[----:B------:R-:W3:Y:S01]  /*3990*/  LDC R7, c[0x0][0x288] ;  /* 0x0000a200ff077b82 */ /* 0x000ee20000000800 */
[----:B------:R-:W-:Y:S01]  /*39a0*/  IMAD R9, R115, 0xb0, RZ ;  /* 0x000000b073097824 */ /* 0x000fe200078e02ff */
[----:B------:R-:W-:Y:S01]  /*39b0*/  UIADD3 UR37, UR38, UR37, URZ ;  /* 0x0000002526257290 */ /* 0x000fe2000fffe03f */
[----:B------:R-:W-:Y:S01]  /*39c0*/  SHF.R.U32.HI R3, RZ, 0x2, R18 ;  /* 0x00000002ff037819 */ /* 0x000fe20000011612 */
[----:B------:R-:W-:Y:S01]  /*39d0*/  IMAD.SHL.U32 R11, R114, 0x80, RZ ;  /* 0x00000080720b7824 */ /* 0x000fe200078e00ff */
[----:B01----:R-:W-:Y:S01]  /*39e0*/  LOP3.LUT R4, R18, 0x60, RZ, 0xc0, !PT ;  /* 0x0000006012047812 */ /* 0x003fe200078ec0ff */
[----:B------:R-:W-:Y:S01]  /*39f0*/  UISETP.GT.U32.AND UP0, UPT, UR37, 0x4, UPT ;  /* 0x000000042500788c */ /* 0x000fe2000bf04070 */
[----:B--2---:R-:W-:Y:S01]  /*3a00*/  LOP3.LUT R0, R22, 0x1, RZ, 0xc0, !PT ;  /* 0x0000000116007812 */ /* 0x004fe200078ec0ff */
[----:B------:R-:W-:Y:S01]  /*3a10*/  IMAD.SHL.U32 R12, R18, 0x2, RZ ;  /* 0x00000002120c7824 */ /* 0x000fe200078e00ff */
[----:B------:R-:W-:Y:S01]  /*3a20*/  LOP3.LUT R3, R3, 0x7, RZ, 0xc0, !PT ;  /* 0x0000000703037812 */ /* 0x000fe200078ec0ff */
[----:B------:R-:W-:Y:S01]  /*3a30*/  ULDC UR7, c[0x0][0x284] ;  /* 0x0000a10000077ab9 */ /* 0x000fe20000000800 */
[----:B------:R-:W-:Y:S01]  /*3a40*/  SHF.R.U32.HI R6, RZ, 0x1, R4 ;  /* 0x00000001ff067819 */ /* 0x000fe20000011604 */
[----:B------:R-:W-:Y:S01]  /*3a50*/  IMAD.SHL.U32 R8, R0, 0x40, RZ ;  /* 0x0000004000087824 */ /* 0x000fe200078e00ff */
[----:B------:R-:W-:Y:S01]  /*3a60*/  LOP3.LUT R4, R18, 0x3, RZ, 0xc0, !PT ;  /* 0x0000000312047812 */ /* 0x000fe200078ec0ff */
[----:B------:R-:W-:Y:S01]  /*3a70*/  UISETP.LT.U32.AND UP0, UPT, UR38, 0x5, UP0 ;  /* 0x000000052600788c */ /* 0x000fe20008701070 */
[----:B------:R-:W-:Y:S01]  /*3a80*/  SHF.R.S32.HI R15, RZ, 0x1f, R23 ;  /* 0x0000001fff0f7819 */ /* 0x000fe20000011417 */
[----:B------:R-:W-:Y:S01]  /*3a90*/  UISETP.GE.U32.AND UP1, UPT, UR38, 0x5, UPT ;  /* 0x000000052600788c */ /* 0x000fe2000bf26070 */
[--C-:B------:R-:W-:Y:S01]  /*3aa0*/  IADD3 R5, RZ, -R6, -R3.reuse ;  /* 0x80000006ff057210 */ /* 0x100fe20007ffe803 */
[----:B------:R-:W-:Y:S01]  /*3ab0*/  ULDC.64 UR8, c[0x0][0x5d0] ;  /* 0x0001740000087ab9 */ /* 0x000fe20000000a00 */
[C---:B------:R-:W-:Y:S01]  /*3ac0*/  LOP3.LUT R12, R9.reuse, 0x6, R12, 0xf8, !PT ;  /* 0x00000006090c7812 */ /* 0x040fe200078ef80c */
[----:B------:R-:W-:Y:S01]  /*3ad0*/  UIMAD.WIDE.U32 UR4, UR37, -0x33333333, URZ ;  /* 0xcccccccd250478a5 */ /* 0x000fe2000f8e003f */
[----:B------:R-:W-:Y:S01]  /*3ae0*/  LOP3.LUT R3, R8, 0x40, R3, 0xe2, !PT ;  /* 0x0000004008037812 */ /* 0x000fe200078ee203 */
[----:B------:R-:W-:Y:S01]  /*3af0*/  USEL UR6, URZ, 0x1, !UP0 ;  /* 0x000000013f067887 */ /* 0x000fe2000c000000 */
[----:B------:R-:W-:Y:S01]  /*3b00*/  SHF.R.S32.HI R13, RZ, 0x1f, R12 ;  /* 0x0000001fff0d7819 */ /* 0x000fe2000001140c */
[----:B---3--:R-:W-:Y:S01]  /*3b10*/  IMAD R8, R4, -0x2, R7 ;  /* 0xfffffffe04087824 */ /* 0x008fe200078e0207 */
[----:B------:R-:W-:Y:S01]  /*3b20*/  ISETP.GE.AND P0, PT, R9, R7, PT ;  /* 0x000000070900720c */ /* 0x000fe20003f06270 */
[----:B------:R-:W-:Y:S01]  /*3b30*/  IMAD R4, R15, UR8, RZ ;  /* 0x000000080f047c24 */ /* 0x000fe2000f8e02ff */
[----:B------:R-:W-:Y:S01]  /*3b40*/  USHF.R.U32.HI UR4, URZ, 0x2, UR5 ;  /* 0x000000023f047899 */ /* 0x000fe20008011605 */
[----:B------:R-:W-:Y:S01]  /*3b50*/  IMAD R0, R0, -0x40, R5 ;  /* 0xffffffc000007824 */ /* 0x000fe200078e0205 */
[----:B------:R-:W-:Y:S01]  /*3b60*/  ISETP.GE.OR P0, PT, R11, UR7, P0 ;  /* 0x000000070b007c0c */ /* 0x000fe20008706670 */
[----:B------:R-:W-:Y:S01]  /*3b70*/  IMAD.WIDE R114, R114, 0x80, RZ ;  /* 0x0000008072727825 */ /* 0x000fe200078e02ff */
[----:B------:R-:W-:-:S02]  /*3b80*/  ULOP3.LUT UR36, UR36, UR6, URZ, 0x3c, !UPT ;  /* 0x0000000624247292 */ /* 0x000fc4000f8e3c3f */
[----:B------:R-:W-:Y:S01]  /*3b90*/  UIMAD UR37, UR4, -0x5, UR37 ;  /* 0xfffffffb042578a4 */ /* 0x000fe2000f8e0225 */
[C---:B------:R-:W-:Y:S01]  /*3ba0*/  IMAD R7, R23.reuse, UR9, R4 ;  /* 0x0000000917077c24 */ /* 0x040fe2000f8e0204 */
[----:B------:R-:W-:Y:S01]  /*3bb0*/  @UP1 ULOP3.LUT UR36, UR36, 0x1, UR4, 0x78, !UPT ;  /* 0x0000000124241892 */ /* 0x000fe2000f8e7804 */
[----:B------:R-:W-:Y:S01]  /*3bc0*/  IMAD.WIDE.U32 R4, R23, UR8, R12 ;  /* 0x0000000817047c25 */ /* 0x000fe2000f8e000c */
[----:B------:R-:W-:Y:S02]  /*3bd0*/  IADD3 R0, -R11, UR7, R0 ;  /* 0x000000070b007c10 */ /* 0x000fe4000fffe100 */
[----:B------:R-:W-:Y:S01]  /*3be0*/  LOP3.LUT R127, R114, R3, R6, 0xfe, !PT ;  /* 0x00000003727f7212 */ /* 0x000fe200078efe06 */
[----:B------:R-:W-:Y:S02]  /*3bf0*/  IMAD.IADD R3, R8, 0x1, -R9 ;  /* 0x0000000108037824 */ /* 0x000fe400078e0a09 */
[----:B------:R-:W-:Y:S02]  /*3c00*/  IMAD.IADD R7, R5, 0x1, R7 ;  /* 0x0000000105077824 */ /* 0x000fe400078e0207 */
[----:B------:R-:W-:-:S02]  /*3c10*/  IMAD.MOV.U32 R8, RZ, RZ, -0x1 ;  /* 0xffffffffff087424 */ /* 0x000fc400078e00ff */
[----:B------:R-:W-:Y:S01]  /*3c20*/  IMAD.MOV.U32 R6, RZ, RZ, R4 ;  /* 0x000000ffff067224 */ /* 0x000fe200078e0004 */
[----:B------:R-:W-:Y:S06]  /*3c30*/  @P0 BRA `(.L_x_28) ;  /* 0x0000005800cc0947 */ /* 0x000fec0003800000 */
[----:B------:R-:W0:Y:S01]  /*3c40*/  LDC.64 R4, c[0x0][0x5c8] ;  /* 0x00017200ff047b82 */ /* 0x000e220000000a00 */
[----:B-----5:R-:W-:Y:S01]  /*3c50*/  FSETP.NEU.AND P0, PT, R113, RZ, PT ;  /* 0x000000ff7100720b */ /* 0x020fe20003f0d000 */
[----:B------:R-:W-:Y:S01]  /*3c60*/  BSSY B0, `(.L_x_28) ;  /* 0x00005b0000007945 */ /* 0x000fe20003800000 */
[----:B------:R-:W-:-:S04]  /*3c70*/  ISETP.GT.AND P1, PT, R3, RZ, PT ;  /* 0x000000ff0300720c */ /* 0x000fc80003f24270 */
[----:B------:R-:W-:Y:S01]  /*3c80*/  ISETP.GT.AND P2, PT, R0, RZ, P1 ;  /* 0x000000ff0000720c */ /* 0x000fe20000f44270 */
[-C--:B0-----:R-:W-:Y:S02]  /*3c90*/  IMAD R10, R115, R4.reuse, RZ ;  /* 0x00000004730a7224 */ /* 0x081fe400078e02ff */
[----:B------:R-:W-:-:S04]  /*3ca0*/  IMAD.WIDE.U32 R6, R127, R4, R6 ;  /* 0x000000047f067225 */ /* 0x000fc800078e0006 */
[----:B------:R-:W-:-:S04]  /*3cb0*/  IMAD R9, R127, R5, R10 ;  /* 0x000000057f097224 */ /* 0x000fc800078e020a */
[----:B------:R-:W-:Y:S01]  /*3cc0*/  IMAD.IADD R129, R7, 0x1, R9 ;  /* 0x0000000107817824 */ /* 0x000fe200078e0209 */
[----:B------:R-:W-:Y:S06]  /*3cd0*/  @!P0 BRA `(.L_x_29) ;  /* 0x0000003c00088947 */ /* 0x000fec0003800000 */
[----:B------:R-:W0:Y:S01]  /*3ce0*/  LDC.64 R120, c[0x0][0x5b8] ;  /* 0x00016e00ff787b82 */ /* 0x000e220000000a00 */
[----:B------:R-:W-:-:S07]  /*3cf0*/  ULDC.64 UR4, c[0x0][0x5c0] ;  /* 0x0001700000047ab9 */ /* 0x000fce0000000a00 */
[----:B------:R-:W1:Y:S08]  /*3d00*/  LDC.64 R122, c[0x0][0x5b0] ;  /* 0x00016c00ff7a7b82 */ /* 0x000e700000000a00 */
[----:B------:R-:W2:Y:S01]  /*3d10*/  LDC.64 R124, c[0x0][0x5a8] ;  /* 0x00016a00ff7c7b82 */ /* 0x000ea20000000a00 */
[-C--:B0-----:R-:W-:Y:S02]  /*3d20*/  IMAD R10, R15, R120.reuse, RZ ;  /* 0x000000780f0a7224 */ /* 0x081fe400078e02ff */
[----:B------:R-:W-:-:S04]  /*3d30*/  IMAD.WIDE.U32 R118, R23, R120, R12 ;  /* 0x0000007817767225 */ /* 0x000fc800078e000c */
[----:B------:R-:W-:Y:S02]  /*3d40*/  IMAD R117, R23, R121, R10 ;  /* 0x0000007917757224 */ /* 0x000fe400078e020a */
[-C--:B-1----:R-:W-:Y:S02]  /*3d50*/  IMAD R114, R115, R122.reuse, RZ ;  /* 0x0000007a73727224 */ /* 0x082fe400078e02ff */
[----:B------:R-:W-:Y:S02]  /*3d60*/  IMAD.IADD R15, R119, 0x1, R117 ;  /* 0x00000001770f7824 */ /* 0x000fe400078e0275 */
[----:B------:R-:W-:Y:S02]  /*3d70*/  IMAD.MOV.U32 R14, RZ, RZ, R118 ;  /* 0x000000ffff0e7224 */ /* 0x000fe400078e0076 */
[C---:B------:R-:W-:Y:S02]  /*3d80*/  IMAD R121, R127.reuse, R123, R114 ;  /* 0x0000007b7f797224 */ /* 0x040fe400078e0272 */
[----:B------:R-:W-:-:S04]  /*3d90*/  IMAD.WIDE.U32 R10, R127, R122, R14 ;  /* 0x0000007a7f0a7225 */ /* 0x000fc800078e000e */
[----:B------:R-:W-:Y:S01]  /*3da0*/  IMAD.IADD R7, R11, 0x1, R121 ;  /* 0x000000010b077824 */ /* 0x000fe200078e0279 */
[----:B--2---:R-:W-:-:S04]  /*3db0*/  LEA R20, P0, R10, R124, 0x1 ;  /* 0x0000007c0a147211 */ /* 0x004fc800078008ff */
[----:B------:R-:W-:-:S05]  /*3dc0*/  LEA.HI.X R21, R10, R125, R7, 0x1, P0 ;  /* 0x0000007d0a157211 */ /* 0x000fca00000f0c07 */
[----:B------:R-:W2:Y:S01]  /*3dd0*/  @P2 LDG.E.LTC128B.U16 R9, desc[UR46][R20.64] ;  /* 0x0000002e14092981 */ /* 0x000ea2000c1e1520 */
[----:B------:R-:W-:Y:S01]  /*3de0*/  IMAD.WIDE.U32 R114, R127, R122, R12 ;  /* 0x0000007a7f727225 */ /* 0x000fe200078e000c */
[----:B------:R-:W-:Y:S03]  /*3df0*/  BSSY B1, `(.L_x_30) ;  /* 0x0000014000017945 */ /* 0x000fe60003800000 */
[----:B------:R-:W-:Y:S02]  /*3e00*/  IMAD.IADD R115, R121, 0x1, R115 ;  /* 0x0000000179737824 */ /* 0x000fe400078e0273 */
[----:B------:R-:W-:-:S04]  /*3e10*/  IMAD.WIDE.U32 R114, R23, R120, R114 ;  /* 0x0000007817727225 */ /* 0x000fc800078e0072 */
[----:B--2---:R-:W-:-:S04]  /*3e20*/  IMAD.U32 R10, R9, 0x10000, RZ ;  /* 0x00010000090a7824 */ /* 0x004fc800078e00ff */
[----:B------:R-:W-:Y:S01]  /*3e30*/  FMUL R7, R10, R113 ;  /* 0x000000710a077220 */ /* 0x000fe20000400000 */
[----:B------:R-:W-:-:S03]  /*3e40*/  LEA R10, P0, R6, UR4, 0x1 ;  /* 0x00000004060a7c11 */ /* 0x000fc6000f8008ff */
[----:B------:R-:W-:Y:S01]  /*3e50*/  FFMA R7, R104, R112, R7 ;  /* 0x0000007068077223 */ /* 0x000fe20000000007 */
[----:B------:R-:W-:Y:S02]  /*3e60*/  LEA.HI.X R11, R6, UR5, R129, 0x1, P0 ;  /* 0x00000005060b7c11 */ /* 0x000fe400080f0c81 */
[----:B------:R-:W-:Y:S02]  /*3e70*/  ISETP.GT.AND P0, PT, R3, 0x1, PT ;  /* 0x000000010300780c */ /* 0x000fe40003f04270 */
[----:B------:R-:W-:Y:S01]  /*3e80*/  F2FP.BF16.F32.PACK_AB R20, RZ, R7 ;  /* 0x00000007ff14723e */ /* 0x000fe200000010ff */
[----:B------:R-:W-:Y:S01]  /*3e90*/  IMAD.IADD R7, R117, 0x1, R115 ;  /* 0x0000000175077824 */ /* 0x000fe200078e0273 */
[----:B------:R-:W-:Y:S02]  /*3ea0*/  ISETP.GT.AND P3, PT, R0, RZ, P0 ;  /* 0x000000ff0000720c */ /* 0x000fe40000764270 */
[----:B------:R-:W-:Y:S01]  /*3eb0*/  PRMT R21, R20, 0x7610, R21 ;  /* 0x0000761014157816 */ /* 0x000fe20000000015 */
[----:B------:R-:W-:Y:S01]  /*3ec0*/  IMAD.SHL.U32 R20, R122, 0x8, RZ ;  /* 0x000000087a147824 */ /* 0x000fe200078e00ff */
[----:B------:R-:W-:-:S03]  /*3ed0*/  LEA R6, P4, R114, R124, 0x1 ;  /* 0x0000007c72067211 */ /* 0x000fc600078808ff */
[----:B------:R0:W-:Y:S01]  /*3ee0*/  @P2 STG.E.U16 desc[UR46][R10.64], R21 ;  /* 0x000000150a002986 */ /* 0x0001e2000c10152e */
[----:B------:R-:W-:Y:S02]  /*3ef0*/  LEA.HI.X R7, R114, R125, R7, 0x1, P4 ;  /* 0x0000007d72077211 */ /* 0x000fe400020f0c07 */
[----:B0-----:R-:W-:-:S03]  /*3f00*/  SHF.L.U64.HI R21, R122, 0x3, R123 ;  /* 0x000000037a157819 */ /* 0x001fc6000001027b */
[----:B------:R-:W-:Y:S05]  /*3f10*/  @!P3 BRA `(.L_x_31) ;  /* 0x000000000004b947 */ /* 0x000fea0003800000 */
[----:B------:R0:W5:Y:S02]  /*3f20*/  LDG.E.LTC128B.U16 R9, desc[UR46][R6.64+0x2] ;  /* 0x0000022e06097981 */ /* 0x000164000c1e1520 */
.L_x_31:
[----:B------:R-:W-:Y:S05]  /*3f30*/  BSYNC B1 ;  /* 0x0000000000017941 */ /* 0x000fea0003800000 */
.L_x_30:
[----:B------:R-:W-:Y:S01]  /*3f40*/  IMAD.WIDE.U32 R20, R127, R122, R20 ;  /* 0x0000007a7f147225 */ /* 0x000fe200078e0014 */
[----:B------:R-:W-:Y:S02]  /*3f50*/  ISETP.GT.AND P1, PT, R0, 0x8, P1 ;  /* 0x000000080000780c */ /* 0x000fe40000f24270 */
[C---:B-----5:R-:W-:Y:S01]  /*3f60*/  PRMT R104, R9.reuse, 0x7610, R104 ;  /* 0x0000761009687816 */ /* 0x060fe20000000068 */
[----:B------:R-:W-:Y:S01]  /*3f70*/  IMAD.U32 R14, R9, 0x10000, RZ ;  /* 0x00010000090e7824 */ /* 0x000fe200078e00ff */
[----:B------:R-:W-:Y:S01]  /*3f80*/  IADD3 R118, P2, R118, R20, RZ ;  /* 0x0000001476767210 */ /* 0x000fe20007f5e0ff */
[----:B------:R-:W-:Y:S02]  /*3f90*/  IMAD.IADD R121, R121, 0x1, R21 ;  /* 0x0000000179797824 */ /* 0x000fe400078e0215 */
[----:B------:R-:W-:Y:S02]  /*3fa0*/  FMUL R14, R14, R113 ;  /* 0x000000710e0e7220 */ /* 0x000fe40000400000 */
[----:B------:R-:W-:-:S02]  /*3fb0*/  IMAD.X R15, R121, 0x1, R15, P2 ;  /* 0x00000001790f7824 */ /* 0x000fc400010e060f */
[----:B------:R-:W-:Y:S01]  /*3fc0*/  FFMA R105, R105, R112, R14 ;  /* 0x0000007069697223 */ /* 0x000fe2000000000e */
[----:B------:R-:W-:-:S04]  /*3fd0*/  LEA R14, P2, R118, R124, 0x1 ;  /* 0x0000007c760e7211 */ /* 0x000fc800078408ff */
[----:B------:R-:W-:Y:S02]  /*3fe0*/  F2FP.BF16.F32.PACK_AB R105, RZ, R105 ;  /* 0x00000069ff69723e */ /* 0x000fe400000010ff */
[----:B------:R-:W-:-:S03]  /*3ff0*/  LEA.HI.X R15, R118, R125, R15, 0x1, P2 ;  /* 0x0000007d760f7211 */ /* 0x000fc600010f0c0f */
[----:B------:R1:W-:Y:S04]  /*4000*/  @P3 STG.E.U16 desc[UR46][R10.64+0x2], R105 ;  /* 0x000002690a003986 */ /* 0x0003e8000c10152e */
[----:B------:R-:W2:Y:S01]  /*4010*/  @P1 LDG.E.LTC128B.U16 R104, desc[UR46][R14.64] ;  /* 0x0000002e0e681981 */ /* 0x000ea2000c1e1520 */
[----:B------:R-:W-:Y:S01]  /*4020*/  IADD3 R20, P2, R12, R20, RZ ;  /* 0x000000140c147210 */ /* 0x000fe20007f5e0ff */
[----:B------:R-:W-:Y:S01]  /*4030*/  BSSY B1, `(.L_x_32) ;  /* 0x0000011000017945 */ /* 0x000fe20003800000 */
[----:B------:R-:W-:-:S03]  /*4040*/  ISETP.GT.AND P0, PT, R0, 0x8, P0 ;  /* 0x000000080000780c */ /* 0x000fc60000704270 */
[----:B------:R-:W-:Y:S01]  /*4050*/  IMAD.X R21, R13, 0x1, R121, P2 ;  /* 0x000000010d157824 */ /* 0x000fe200010e0679 */
[----:B------:R-:W-:Y:S01]  /*4060*/  SHF.L.U64.HI R13, R4, 0x4, R5 ;  /* 0x00000004040d7819 */ /* 0x000fe20000010205 */
[----:B------:R-:W-:-:S04]  /*4070*/  IMAD.WIDE.U32 R20, R23, R120, R20 ;  /* 0x0000007817147225 */ /* 0x000fc800078e0014 */
[----:B------:R-:W-:Y:S02]  /*4080*/  IMAD.IADD R5, R117, 0x1, R21 ;  /* 0x0000000175057824 */ /* 0x000fe400078e0215 */
[----:B--2---:R-:W-:-:S04]  /*4090*/  IMAD.U32 R12, R104, 0x10000, RZ ;  /* 0x00010000680c7824 */ /* 0x004fc800078e00ff */
[----:B------:R-:W-:Y:S01]  /*40a0*/  FMUL R9, R12, R113 ;  /* 0x000000710c097220 */ /* 0x000fe20000400000 */
[----:B------:R-:W-:Y:S02]  /*40b0*/  LEA R12, P2, R4, R10, 0x4 ;  /* 0x0000000a040c7211 */ /* 0x000fe400078420ff */
[----:B------:R-:W-:Y:S01]  /*40c0*/  LEA R4, P3, R20, R124, 0x1 ;  /* 0x0000007c14047211 */ /* 0x000fe200078608ff */
[----:B------:R-:W-:Y:S02]  /*40d0*/  FFMA R9, R106, R112, R9 ;  /* 0x000000706a097223 */ /* 0x000fe40000000009 */
[----:B------:R-:W-:Y:S01]  /*40e0*/  IMAD.X R13, R13, 0x1, R11, P2 ;  /* 0x000000010d0d7824 */ /* 0x000fe200010e060b */
[----:B------:R-:W-:Y:S02]  /*40f0*/  LEA.HI.X R5, R20, R125, R5, 0x1, P3 ;  /* 0x0000007d14057211 */ /* 0x000fe400018f0c05 */
[----:B------:R-:W-:-:S05]  /*4100*/  F2FP.BF16.F32.PACK_AB R9, RZ, R9 ;  /* 0x00000009ff09723e */ /* 0x000fca00000010ff */
[----:B------:R1:W-:Y:S01]  /*4110*/  @P1 STG.E.U16 desc[UR46][R12.64], R9 ;  /* 0x000000090c001986 */ /* 0x0003e2000c10152e */
[----:B------:R-:W-:Y:S05]  /*4120*/  @!P0 BRA `(.L_x_33) ;  /* 0x0000000000048947 */ /* 0x000fea0003800000 */
[----:B------:R2:W5:Y:S02]  /*4130*/  LDG.E.LTC128B.U16 R104, desc[UR46][R4.64+0x2] ;  /* 0x0000022e04687981 */ /* 0x000564000c1e1520 */
.L_x_33:
[----:B------:R-:W-:Y:S05]  /*4140*/  BSYNC B1 ;  /* 0x0000000000017941 */ /* 0x000fea0003800000 */
.L_x_32:
[----:B-----5:R-:W-:Y:S01]  /*4150*/  IMAD.U32 R14, R104, 0x10000, RZ ;  /* 0x00010000680e7824 */ /* 0x020fe200078e00ff */
[----:B------:R-:W-:Y:S01]  /*4160*/  ISETP.GT.AND P1, PT, R3, 0x8, PT ;  /* 0x000000080300780c */ /* 0x000fe20003f24270 */
[----:B------:R-:W-:Y:S02]  /*4170*/  BSSY B1, `(.L_x_34) ;  /* 0x0000008000017945 */ /* 0x000fe40003800000 */
[----:B------:R-:W-:Y:S01]  /*4180*/  FMUL R14, R14, R113 ;  /* 0x000000710e0e7220 */ /* 0x000fe20000400000 */
[----:B------:R-:W-:-:S03]  /*4190*/  ISETP.GT.AND P2, PT, R0, RZ, P1 ;  /* 0x000000ff0000720c */ /* 0x000fc60000f44270 */
[----:B------:R-:W-:-:S05]  /*41a0*/  FFMA R14, R107, R112, R14 ;  /* 0x000000706b0e7223 */ /* 0x000fca000000000e */
[----:B------:R-:W-:-:S05]  /*41b0*/  F2FP.BF16.F32.PACK_AB R14, RZ, R14 ;  /* 0x0000000eff0e723e */ /* 0x000fca00000010ff */
[----:B------:R3:W-:Y:S01]  /*41c0*/  @P0 STG.E.U16 desc[UR46][R12.64+0x2], R14 ;  /* 0x0000020e0c000986 */ /* 0x0007e2000c10152e */
[----:B------:R-:W-:Y:S05]  /*41d0*/  @!P2 BRA `(.L_x_35) ;  /* 0x000000000004a947 */ /* 0x000fea0003800000 */
[----:B------:R4:W5:Y:S02]  /*41e0*/  LDG.E.LTC128B.U16 R104, desc[UR46][R6.64+0x10] ;  /* 0x0000102e06687981 */ /* 0x000964000c1e1520 */
.L_x_35:
[----:B------:R-:W-:Y:S05]  /*41f0*/  BSYNC B1 ;  /* 0x0000000000017941 */ /* 0x000fea0003800000 */
.L_x_34:
[----:B---3-5:R-:W-:Y:S01]  /*4200*/  IMAD.U32 R14, R104, 0x10000, RZ ;  /* 0x00010000680e7824 */ /* 0x028fe200078e00ff */
[----:B------:R-:W-:Y:S01]  /*4210*/  ISETP.GT.AND P0, PT, R3, 0x9, PT ;  /* 0x000000090300780c */ /* 0x000fe20003f04270 */
[----:B------:R-:W-:Y:S02]  /*4220*/  BSSY B1, `(.L_x_36) ;  /* 0x0000008000017945 */ /* 0x000fe40003800000 */
[----:B-1----:R-:W-:Y:S01]  /*4230*/  FMUL R9, R14, R113 ;  /* 0x000000710e097220 */ /* 0x002fe20000400000 */
[----:B------:R-:W-:-:S03]  /*4240*/  ISETP.GT.AND P3, PT, R0, RZ, P0 ;  /* 0x000000ff0000720c */ /* 0x000fc60000764270 */
[----:B------:R-:W-:-:S05]  /*4250*/  FFMA R9, R108, R112, R9 ;  /* 0x000000706c097223 */ /* 0x000fca0000000009 */
[----:B------:R-:W-:-:S05]  /*4260*/  F2FP.BF16.F32.PACK_AB R9, RZ, R9 ;  /* 0x00000009ff09723e */ /* 0x000fca00000010ff */
[----:B------:R1:W-:Y:S01]  /*4270*/  @P2 STG.E.U16 desc[UR46][R10.64+0x10], R9 ;  /* 0x000010090a002986 */ /* 0x0003e2000c10152e */
[----:B------:R-:W-:Y:S05]  /*4280*/  @!P3 BRA `(.L_x_37) ;  /* 0x000000000004b947 */ /* 0x000fea0003800000 */
[----:B------:R3:W5:Y:S02]  /*4290*/  LDG.E.LTC128B.U16 R104, desc[UR46][R6.64+0x12] ;  /* 0x0000122e06687981 */ /* 0x000764000c1e1520 */
.L_x_37:
[----:B------:R-:W-:Y:S05]  /*42a0*/  BSYNC B1 ;  /* 0x0000000000017941 */ /* 0x000fea0003800000 */
.L_x_36:
[----:B-----5:R-:W-:Y:S01]  /*42b0*/  IMAD.U32 R14, R104, 0x10000, RZ ;  /* 0x00010000680e7824 */ /* 0x020fe200078e00ff */
[----:B------:R-:W-:Y:S01]  /*42c0*/  ISETP.GT.AND P1, PT, R0, 0x8, P1 ;  /* 0x000000080000780c */ /* 0x000fe20000f24270 */
[----:B------:R-:W-:Y:S02]  /*42d0*/  BSSY B1, `(.L_x_38) ;  /* 0x0000007000017945 */ /* 0x000fe40003800000 */
[----:B------:R-:W-:-:S04]  /*42e0*/  FMUL R14, R14, R113 ;  /* 0x000000710e0e7220 */ /* 0x000fc80000400000 */
[----:B------:R-:W-:-:S05]  /*42f0*/  FFMA R14, R109, R112, R14 ;  /* 0x000000706d0e7223 */ /* 0x000fca000000000e */
[----:B------:R-:W-:-:S05]  /*4300*/  F2FP.BF16.F32.PACK_AB R14, RZ, R14 ;  /* 0x0000000eff0e723e */ /* 0x000fca00000010ff */
[----:B------:R0:W-:Y:S01]  /*4310*/  @P3 STG.E.U16 desc[UR46][R10.64+0x12], R14 ;  /* 0x0000120e0a003986 */ /* 0x0001e2000c10152e */
[----:B------:R-:W-:Y:S05]  /*4320*/  @!P1 BRA `(.L_x_39) ;  /* 0x0000000000049947 */ /* 0x000fea0003800000 */
[----:B------:R0:W5:Y:S02]  /*4330*/  LDG.E.LTC128B.U16 R104, desc[UR46][R4.64+0x10] ;  /* 0x0000102e04687981 */ /* 0x000164000c1e1520 */
.L_x_39:
[----:B------:R-:W-:Y:S05]  /*4340*/  BSYNC B1 ;  /* 0x0000000000017941 */ /* 0x000fea0003800000 */
.L_x_38:
[----:B0----5:R-:W-:Y:S01]  /*4350*/  IMAD.U32 R14, R104, 0x10000, RZ ;  /* 0x00010000680e7824 */ /* 0x021fe200078e00ff */
[----:B------:R-:W-:Y:S01]  /*4360*/  ISETP.GT.AND P0, PT, R0, 0x8, P0 ;  /* 0x000000080000780c */ /* 0x000fe20000704270 */
[----:B------:R-:W-:Y:S02]  /*4370*/  BSSY B1, `(.L_x_40) ;  /* 0x0000007000017945 */ /* 0x000fe40003800000 */
[----:B-1----:R-:W-:-:S04]  /*4380*/  FMUL R9, R14, R113 ;  /* 0x000000710e097220 */ /* 0x002fc80000400000 */
[----:B------:R-:W-:-:S05]  /*4390*/  FFMA R9, R110, R112, R9 ;  /* 0x000000706e097223 */ /* 0x000fca0000000009 */
[----:B------:R-:W-:-:S05]  /*43a0*/  F2FP.BF16.F32.PACK_AB R9, RZ, R9 ;  /* 0x00000009ff09723e */ /* 0x000fca00000010ff */
[----:B------:R0:W-:Y:S01]  /*43b0*/  @P1 STG.E.U16 desc[UR46][R12.64+0x10], R9 ;  /* 0x000010090c001986 */ /* 0x0001e2000c10152e */
[----:B------:R-:W-:Y:S05]  /*43c0*/  @!P0 BRA `(.L_x_41) ;  /* 0x0000000000048947 */ /* 0x000fea0003800000 */
[----:B------:R1:W5:Y:S02]  /*43d0*/  LDG.E.LTC128B.U16 R104, desc[UR46][R4.64+0x12] ;  /* 0x0000122e04687981 */ /* 0x000364000c1e1520 */
.L_x_41:
[----:B------:R-:W-:Y:S05]  /*43e0*/  BSYNC B1 ;  /* 0x0000000000017941 */ /* 0x000fea0003800000 */
.L_x_40:
        /* <DEDUP_REMOVED lines=10> */
.L_x_43:
[----:B------:R-:W-:Y:S05]  /*4490*/  BSYNC B1 ;  /* 0x0000000000017941 */ /* 0x000fea0003800000 */
.L_x_42:
[----:B0----5:R-:W-:Y:S01]  /*44a0*/  IMAD.U32 R14, R104, 0x10000, RZ ;  /* 0x00010000680e7824 */ /* 0x021fe200078e00ff */
        /* <DEDUP_REMOVED lines=9> */
.L_x_45:
[----:B------:R-:W-:Y:S05]  /*4540*/  BSYNC B1 ;  /* 0x0000000000017941 */ /* 0x000fea0003800000 */
.L_x_44:
        /* <DEDUP_REMOVED lines=9> */
.L_x_47:
[----:B------:R-:W-:Y:S05]  /*45e0*/  BSYNC B1 ;  /* 0x0000000000017941 */ /* 0x000fea0003800000 */
.L_x_46:
[----:B0----5:R-:W-:Y:S01]  /*45f0*/  IMAD.U32 R14, R104, 0x10000, RZ ;  /* 0x00010000680e7824 */ /* 0x021fe200078e00ff */
        /* <DEDUP_REMOVED lines=8> */
.L_x_49:
[----:B------:R-:W-:Y:S05]  /*4680*/  BSYNC B1 ;  /* 0x0000000000017941 */ /* 0x000fea0003800000 */
.L_x_48:
        /* <DEDUP_REMOVED lines=10> */
.L_x_51:
[----:B------:R-:W-:Y:S05]  /*4730*/  BSYNC B1 ;  /* 0x0000000000017941 */ /* 0x000fea0003800000 */
.L_x_50:
        /* <DEDUP_REMOVED lines=10> */
.L_x_53:
[----:B------:R-:W-:Y:S05]  /*47e0*/  BSYNC B1 ;  /* 0x0000000000017941 */ /* 0x000fea0003800000 */
.L_x_52:
        /* <DEDUP_REMOVED lines=9> */
.L_x_55:
[----:B------:R-:W-:Y:S05]  /*4880*/  BSYNC B1 ;  /* 0x0000000000017941 */ /* 0x000fea0003800000 */
.L_x_54:
        /* <DEDUP_REMOVED lines=9> */
.L_x_57:
[----:B------:R-:W-:Y:S05]  /*4920*/  BSYNC B1 ;  /* 0x0000000000017941 */ /* 0x000fea0003800000 */
.L_x_56:
        /* <DEDUP_REMOVED lines=10> */
.L_x_59:
[----:B------:R-:W-:Y:S05]  /*49d0*/  BSYNC B1 ;  /* 0x0000000000017941 */ /* 0x000fea0003800000 */
.L_x_58:
        /* <DEDUP_REMOVED lines=10> */
.L_x_61:
[----:B------:R-:W-:Y:S05]  /*4a80*/  BSYNC B1 ;  /* 0x0000000000017941 */ /* 0x000fea0003800000 */
.L_x_60:
        /* <DEDUP_REMOVED lines=9> */
.L_x_63:
[----:B------:R-:W-:Y:S05]  /*4b20*/  BSYNC B1 ;  /* 0x0000000000017941 */ /* 0x000fea0003800000 */
.L_x_62:
        /* <DEDUP_REMOVED lines=9> */
.L_x_65:
[----:B------:R-:W-:Y:S05]  /*4bc0*/  BSYNC B1 ;  /* 0x0000000000017941 */ /* 0x000fea0003800000 */
.L_x_64:
        /* <DEDUP_REMOVED lines=10> */
.L_x_67:
[----:B------:R-:W-:Y:S05]  /*4c70*/  BSYNC B1 ;  /* 0x0000000000017941 */ /* 0x000fea0003800000 */
.L_x_66:
        /* <DEDUP_REMOVED lines=10> */
.L_x_69:
[----:B------:R-:W-:Y:S05]  /*4d20*/  BSYNC B1 ;  /* 0x0000000000017941 */ /* 0x000fea0003800000 */
.L_x_68:
        /* <DEDUP_REMOVED lines=9> */
.L_x_71:
[----:B------:R-:W-:Y:S05]  /*4dc0*/  BSYNC B1 ;  /* 0x0000000000017941 */ /* 0x000fea0003800000 */
.L_x_70:
        /* <DEDUP_REMOVED lines=9> */
.L_x_73:
[----:B------:R-:W-:Y:S05]  /*4e60*/  BSYNC B1 ;  /* 0x0000000000017941 */ /* 0x000fea0003800000 */
.L_x_72:
        /* <DEDUP_REMOVED lines=10> */
.L_x_75:
[----:B------:R-:W-:Y:S05]  /*4f10*/  BSYNC B1 ;  /* 0x0000000000017941 */ /* 0x000fea0003800000 */
.L_x_74:
        /* <DEDUP_REMOVED lines=10> */
.L_x_77:
[----:B------:R-:W-:Y:S05]  /*4fc0*/  BSYNC B1 ;  /* 0x0000000000017941 */ /* 0x000fea0003800000 */
.L_x_76:
        /* <DEDUP_REMOVED lines=9> */
.L_x_79:
[----:B------:R-:W-:Y:S05]  /*5060*/  BSYNC B1 ;  /* 0x0000000000017941 */ /* 0x000fea0003800000 */
.L_x_78:
        /* <DEDUP_REMOVED lines=9> */
.L_x_81:
[----:B------:R-:W-:Y:S05]  /*5100*/  BSYNC B1 ;  /* 0x0000000000017941 */ /* 0x000fea0003800000 */
.L_x_80:
        /* <DEDUP_REMOVED lines=10> */
.L_x_83:
[----:B------:R-:W-:Y:S05]  /*51b0*/  BSYNC B1 ;  /* 0x0000000000017941 */ /* 0x000fea0003800000 */
.L_x_82:
        /* <DEDUP_REMOVED lines=10> */
.L_x_85:
[----:B------:R-:W-:Y:S05]  /*5260*/  BSYNC B1 ;  /* 0x0000000000017941 */ /* 0x000fea0003800000 */
.L_x_84:
        /* <DEDUP_REMOVED lines=9> */
.L_x_87:
[----:B------:R-:W-:Y:S05]  /*5300*/  BSYNC B1 ;  /* 0x0000000000017941 */ /* 0x000fea0003800000 */
.L_x_86:
        /* <DEDUP_REMOVED lines=9> */
.L_x_89:
[----:B------:R-:W-:Y:S05]  /*53a0*/  BSYNC B1 ;  /* 0x0000000000017941 */ /* 0x000fea0003800000 */
.L_x_88:
        /* <DEDUP_REMOVED lines=10> */
.L_x_91:
[----:B------:R-:W-:Y:S05]  /*5450*/  BSYNC B1 ;  /* 0x0000000000017941 */ /* 0x000fea0003800000 */
.L_x_90:
        /* <DEDUP_REMOVED lines=10> */
.L_x_93:
[----:B------:R-:W-:Y:S05]  /*5500*/  BSYNC B1 ;  /* 0x0000000000017941 */ /* 0x000fea0003800000 */
.L_x_92:
        /* <DEDUP_REMOVED lines=9> */
.L_x_95:
[----:B------:R-:W-:Y:S05]  /*55a0*/  BSYNC B1 ;  /* 0x0000000000017941 */ /* 0x000fea0003800000 */
.L_x_94:
        /* <DEDUP_REMOVED lines=9> */
.L_x_97:
[----:B------:R-:W-:Y:S05]  /*5640*/  BSYNC B1 ;  /* 0x0000000000017941 */ /* 0x000fea0003800000 */
.L_x_96:
        /* <DEDUP_REMOVED lines=10> */
.L_x_99:
[----:B------:R-:W-:Y:S05]  /*56f0*/  BSYNC B1 ;  /* 0x0000000000017941 */ /* 0x000fea0003800000 */
.L_x_98:
        /* <DEDUP_REMOVED lines=10> */
.L_x_101:
[----:B------:R-:W-:Y:S05]  /*57a0*/  BSYNC B1 ;  /* 0x0000000000017941 */ /* 0x000fea0003800000 */
.L_x_100:
        /* <DEDUP_REMOVED lines=9> */
.L_x_103:
[----:B------:R-:W-:Y:S05]  /*5840*/  BSYNC B1 ;  /* 0x0000000000017941 */ /* 0x000fea0003800000 */
.L_x_102:
        /* <DEDUP_REMOVED lines=9> */
.L_x_105:
[----:B------:R-:W-:Y:S05]  /*58e0*/  BSYNC B1 ;  /* 0x0000000000017941 */ /* 0x000fea0003800000 */
.L_x_104:
        /* <DEDUP_REMOVED lines=10> */
.L_x_107:
[----:B------:R-:W-:Y:S05]  /*5990*/  BSYNC B1 ;  /* 0x0000000000017941 */ /* 0x000fea0003800000 */
.L_x_106:
        /* <DEDUP_REMOVED lines=10> */
.L_x_109:
[----:B------:R-:W-:Y:S05]  /*5a40*/  BSYNC B1 ;  /* 0x0000000000017941 */ /* 0x000fea0003800000 */
.L_x_108:
        /* <DEDUP_REMOVED lines=9> */
.L_x_111:
[----:B------:R-:W-:Y:S05]  /*5ae0*/  BSYNC B1 ;  /* 0x0000000000017941 */ /* 0x000fea0003800000 */
.L_x_110:
        /* <DEDUP_REMOVED lines=9> */
.L_x_113:
[----:B------:R-:W-:Y:S05]  /*5b80*/  BSYNC B1 ;  /* 0x0000000000017941 */ /* 0x000fea0003800000 */
.L_x_112:
        /* <DEDUP_REMOVED lines=10> */
.L_x_115:
[----:B------:R-:W-:Y:S05]  /*5c30*/  BSYNC B1 ;  /* 0x0000000000017941 */ /* 0x000fea0003800000 */
.L_x_114:
        /* <DEDUP_REMOVED lines=10> */
.L_x_117:
[----:B------:R-:W-:Y:S05]  /*5ce0*/  BSYNC B1 ;  /* 0x0000000000017941 */ /* 0x000fea0003800000 */
.L_x_116:
        /* <DEDUP_REMOVED lines=9> */
.L_x_119:
[----:B------:R-:W-:Y:S05]  /*5d80*/  BSYNC B1 ;  /* 0x0000000000017941 */ /* 0x000fea0003800000 */
.L_x_118:
        /* <DEDUP_REMOVED lines=9> */
.L_x_121:
[----:B------:R-:W-:Y:S05]  /*5e20*/  BSYNC B1 ;  /* 0x0000000000017941 */ /* 0x000fea0003800000 */
.L_x_120:
        /* <DEDUP_REMOVED lines=10> */
.L_x_123:
[----:B------:R-:W-:Y:S05]  /*5ed0*/  BSYNC B1 ;  /* 0x0000000000017941 */ /* 0x000fea0003800000 */
.L_x_122:
        /* <DEDUP_REMOVED lines=10> */
.L_x_125:
[----:B------:R-:W-:Y:S05]  /*5f80*/  BSYNC B1 ;  /* 0x0000000000017941 */ /* 0x000fea0003800000 */
.L_x_124:
        /* <DEDUP_REMOVED lines=9> */
.L_x_127:
[----:B------:R-:W-:Y:S05]  /*6020*/  BSYNC B1 ;  /* 0x0000000000017941 */ /* 0x000fea0003800000 */
.L_x_126:
        /* <DEDUP_REMOVED lines=9> */
.L_x_129:
[----:B------:R-:W-:Y:S05]  /*60c0*/  BSYNC B1 ;  /* 0x0000000000017941 */ /* 0x000fea0003800000 */
.L_x_128:
        /* <DEDUP_REMOVED lines=10> */
.L_x_131:
[----:B------:R-:W-:Y:S05]  /*6170*/  BSYNC B1 ;  /* 0x0000000000017941 */ /* 0x000fea0003800000 */
.L_x_130:
        /* <DEDUP_REMOVED lines=10> */
.L_x_133:
[----:B------:R-:W-:Y:S05]  /*6220*/  BSYNC B1 ;  /* 0x0000000000017941 */ /* 0x000fea0003800000 */
.L_x_132:
        /* <DEDUP_REMOVED lines=9> */
.L_x_135:
[----:B------:R-:W-:Y:S05]  /*62c0*/  BSYNC B1 ;  /* 0x0000000000017941 */ /* 0x000fea0003800000 */
.L_x_134:
        /* <DEDUP_REMOVED lines=9> */
.L_x_137:
[----:B------:R-:W-:Y:S05]  /*6360*/  BSYNC B1 ;  /* 0x0000000000017941 */ /* 0x000fea0003800000 */
.L_x_136:
        /* <DEDUP_REMOVED lines=10> */
.L_x_139:
[----:B------:R-:W-:Y:S05]  /*6410*/  BSYNC B1 ;  /* 0x0000000000017941 */ /* 0x000fea0003800000 */
.L_x_138:
        /* <DEDUP_REMOVED lines=10> */
.L_x_141:
[----:B------:R-:W-:Y:S05]  /*64c0*/  BSYNC B1 ;  /* 0x0000000000017941 */ /* 0x000fea0003800000 */
.L_x_140:
        /* <DEDUP_REMOVED lines=9> */
.L_x_143:
[----:B------:R-:W-:Y:S05]  /*6560*/  BSYNC B1 ;  /* 0x0000000000017941 */ /* 0x000fea0003800000 */
.L_x_142:
        /* <DEDUP_REMOVED lines=9> */
.L_x_145:
[----:B------:R-:W-:Y:S05]  /*6600*/  BSYNC B1 ;  /* 0x0000000000017941 */ /* 0x000fea0003800000 */
.L_x_144:
        /* <DEDUP_REMOVED lines=10> */
.L_x_147:
[----:B------:R-:W-:Y:S05]  /*66b0*/  BSYNC B1 ;  /* 0x0000000000017941 */ /* 0x000fea0003800000 */
.L_x_146:
        /* <DEDUP_REMOVED lines=10> */
.L_x_149:
[----:B------:R-:W-:Y:S05]  /*6760*/  BSYNC B1 ;  /* 0x0000000000017941 */ /* 0x000fea0003800000 */
.L_x_148:
        /* <DEDUP_REMOVED lines=9> */
.L_x_151:
[----:B------:R-:W-:Y:S05]  /*6800*/  BSYNC B1 ;  /* 0x0000000000017941 */ /* 0x000fea0003800000 */
.L_x_150:
        /* <DEDUP_REMOVED lines=9> */
.L_x_153:
[----:B------:R-:W-:Y:S05]  /*68a0*/  BSYNC B1 ;  /* 0x0000000000017941 */ /* 0x000fea0003800000 */
.L_x_152:
        /* <DEDUP_REMOVED lines=10> */
.L_x_155:
[----:B------:R-:W-:Y:S05]  /*6950*/  BSYNC B1 ;  /* 0x0000000000017941 */ /* 0x000fea0003800000 */
.L_x_154:
        /* <DEDUP_REMOVED lines=10> */
.L_x_157:
[----:B------:R-:W-:Y:S05]  /*6a00*/  BSYNC B1 ;  /* 0x0000000000017941 */ /* 0x000fea0003800000 */
.L_x_156:
        /* <DEDUP_REMOVED lines=9> */
.L_x_159:
[----:B------:R-:W-:Y:S05]  /*6aa0*/  BSYNC B1 ;  /* 0x0000000000017941 */ /* 0x000fea0003800000 */
.L_x_158:
        /* <DEDUP_REMOVED lines=9> */
.L_x_161:
[----:B------:R-:W-:Y:S05]  /*6b40*/  BSYNC B1 ;  /* 0x0000000000017941 */ /* 0x000fea0003800000 */
.L_x_160:
        /* <DEDUP_REMOVED lines=10> */
.L_x_163:
[----:B------:R-:W-:Y:S05]  /*6bf0*/  BSYNC B1 ;  /* 0x0000000000017941 */ /* 0x000fea0003800000 */
.L_x_162:
        /* <DEDUP_REMOVED lines=10> */
.L_x_165:
[----:B------:R-:W-:Y:S05]  /*6ca0*/  BSYNC B1 ;  /* 0x0000000000017941 */ /* 0x000fea0003800000 */
.L_x_164:
        /* <DEDUP_REMOVED lines=9> */
.L_x_167:
[----:B------:R-:W-:Y:S05]  /*6d40*/  BSYNC B1 ;  /* 0x0000000000017941 */ /* 0x000fea0003800000 */
.L_x_166:
        /* <DEDUP_REMOVED lines=9> */
.L_x_169:
[----:B------:R-:W-:Y:S05]  /*6de0*/  BSYNC B1 ;  /* 0x0000000000017941 */ /* 0x000fea0003800000 */
.L_x_168:
        /* <DEDUP_REMOVED lines=10> */
.L_x_171:
[----:B------:R-:W-:Y:S05]  /*6e90*/  BSYNC B1 ;  /* 0x0000000000017941 */ /* 0x000fea0003800000 */
.L_x_170:
        /* <DEDUP_REMOVED lines=10> */
.L_x_173:
[----:B------:R-:W-:Y:S05]  /*6f40*/  BSYNC B1 ;  /* 0x0000000000017941 */ /* 0x000fea0003800000 */
.L_x_172:
        /* <DEDUP_REMOVED lines=9> */
.L_x_175:
[----:B------:R-:W-:Y:S05]  /*6fe0*/  BSYNC B1 ;  /* 0x0000000000017941 */ /* 0x000fea0003800000 */
.L_x_174:
        /* <DEDUP_REMOVED lines=9> */
.L_x_177:
[----:B------:R-:W-:Y:S05]  /*7080*/  BSYNC B1 ;  /* 0x0000000000017941 */ /* 0x000fea0003800000 */
.L_x_176:
        /* <DEDUP_REMOVED lines=10> */
.L_x_179:
[----:B------:R-:W-:Y:S05]  /*7130*/  BSYNC B1 ;  /* 0x0000000000017941 */ /* 0x000fea0003800000 */
.L_x_178:
        /* <DEDUP_REMOVED lines=10> */
.L_x_181:
[----:B------:R-:W-:Y:S05]  /*71e0*/  BSYNC B1 ;  /* 0x0000000000017941 */ /* 0x000fea0003800000 */
.L_x_180:
        /* <DEDUP_REMOVED lines=9> */
.L_x_183:
[----:B------:R-:W-:Y:S05]  /*7280*/  BSYNC B1 ;  /* 0x0000000000017941 */ /* 0x000fea0003800000 */
.L_x_182:
        /* <DEDUP_REMOVED lines=9> */
.L_x_185:
[----:B------:R-:W-:Y:S05]  /*7320*/  BSYNC B1 ;  /* 0x0000000000017941 */ /* 0x000fea0003800000 */
.L_x_184:
        /* <DEDUP_REMOVED lines=10> */
.L_x_187:
[----:B------:R-:W-:Y:S05]  /*73d0*/  BSYNC B1 ;  /* 0x0000000000017941 */ /* 0x000fea0003800000 */
.L_x_186:
        /* <DEDUP_REMOVED lines=10> */
.L_x_189:
[----:B------:R-:W-:Y:S05]  /*7480*/  BSYNC B1 ;  /* 0x0000000000017941 */ /* 0x000fea0003800000 */
.L_x_188:
        /* <DEDUP_REMOVED lines=9> */
.L_x_191:
[----:B------:R-:W-:Y:S05]  /*7520*/  BSYNC B1 ;  /* 0x0000000000017941 */ /* 0x000fea0003800000 */
.L_x_190:
        /* <DEDUP_REMOVED lines=9> */
.L_x_193:
[----:B------:R-:W-:Y:S05]  /*75c0*/  BSYNC B1 ;  /* 0x0000000000017941 */ /* 0x000fea0003800000 */
.L_x_192:
        /* <DEDUP_REMOVED lines=10> */
.L_x_195:
[----:B------:R-:W-:Y:S05]  /*7670*/  BSYNC B1 ;  /* 0x0000000000017941 */ /* 0x000fea0003800000 */
.L_x_194:
        /* <DEDUP_REMOVED lines=10> */
.L_x_197:
[----:B------:R-:W-:Y:S05]  /*7720*/  BSYNC B1 ;  /* 0x0000000000017941 */ /* 0x000fea0003800000 */
.L_x_196:
[----:B0--345:R-:W-:Y:S01]  /*7730*/  IMAD.U32 R6, R104, 0x10000, RZ ;  /* 0x0001000068067824 */ /* 0x039fe200078e00ff */
        /* <DEDUP_REMOVED lines=8> */
.L_x_199:
[----:B------:R-:W-:Y:S05]  /*77c0*/  BSYNC B1 ;  /* 0x0000000000017941 */ /* 0x000fea0003800000 */
.L_x_198:
[----:B0----5:R-:W-:Y:S01]  /*77d0*/  IMAD.U32 R6, R104, 0x10000, RZ ;  /* 0x0001000068067824 */ /* 0x021fe200078e00ff */
[----:B------:R-:W-:Y:S01]  /*77e0*/  ISETP.GT.AND P0, PT, R0, 0x8, P0 ;  /* 0x000000080000780c */ /* 0x000fe20000704270 */
[----:B------:R-:W-:Y:S01]  /*77f0*/  @P1 IMAD.MOV.U32 R7, RZ, RZ, R13 ;  /* 0x000000ffff071224 */ /* 0x000fe200078e000d */
[----:B------:R-:W-:Y:S01]  /*7800*/  BSSY B1, `(.L_x_200) ;  /* 0x0000008000017945 */ /* 0x000fe20003800000 */
[----:B------:R-:W-:Y:S01]  /*7810*/  FMUL R3, R6, R113 ;  /* 0x0000007106037220 */ /* 0x000fe20000400000 */
[----:B------:R-:W-:-:S03]  /*7820*/  @P1 IMAD.MOV.U32 R6, RZ, RZ, R12 ;  /* 0x000000ffff061224 */ /* 0x000fc600078e000c */
[----:B------:R-:W-:-:S05]  /*7830*/  FFMA R3, R30, R112, R3 ;  /* 0x000000701e037223 */ /* 0x000fca0000000003 */
[----:B------:R-:W-:-:S05]  /*7840*/  F2FP.BF16.F32.PACK_AB R3, RZ, R3 ;  /* 0x00000003ff03723e */ /* 0x000fca00000010ff */
[----:B------:R0:W-:Y:S01]  /*7850*/  @P1 STG.E.U16 desc[UR46][R6.64+0x150], R3 ;  /* 0x0001500306001986 */ /* 0x0001e2000c10152e */
[----:B------:R-:W-:Y:S05]  /*7860*/  @!P0 BRA `(.L_x_201) ;  /* 0x0000000000048947 */ /* 0x000fea0003800000 */
[----:B------:R4:W5:Y:S02]  /*7870*/  LDG.E.LTC128B.U16 R104, desc[UR46][R4.64+0x152] ;  /* 0x0001522e04687981 */ /* 0x000964000c1e1520 */
.L_x_201:
[----:B------:R-:W-:Y:S05]  /*7880*/  BSYNC B1 ;  /* 0x0000000000017941 */ /* 0x000fea0003800000 */
.L_x_200:
[----:B------:R-:W-:Y:S05]  /*7890*/  @!P0 BRA `(.L_x_202) ;  /* 0x0000001c00b08947 */ /* 0x000fea0003800000 */
[----:B-----5:R-:W-:-:S04]  /*78a0*/  IMAD.U32 R104, R104, 0x10000, RZ ;  /* 0x0001000068687824 */ /* 0x020fc800078e00ff */
[----:B------:R-:W-:-:S04]  /*78b0*/  FMUL R104, R104, R113 ;  /* 0x0000007168687220 */ /* 0x000fc80000400000 */
[----:B------:R-:W-:-:S05]  /*78c0*/  FFMA R104, R31, R112, R104 ;  /* 0x000000701f687223 */ /* 0x000fca0000000068 */
[----:B------:R-:W-:-:S05]  /*78d0*/  F2FP.BF16.F32.PACK_AB R104, RZ, R104 ;  /* 0x00000068ff68723e */ /* 0x000fca00000010ff */
[----:B------:R0:W-:Y:S01]  /*78e0*/  STG.E.U16 desc[UR46][R12.64+0x152], R104 ;  /* 0x000152680c007986 */ /* 0x0001e2000c10152e */
[----:B------:R-:W-:Y:S05]  /*78f0*/  BRA `(.L_x_202) ;  /* 0x0000001c00987947 */ /* 0x000fea0003800000 */
.L_x_29:
[----:B------:R-:W-:Y:S01]  /*7900*/  ULDC.64 UR4, c[0x0][0x5c0] ;  /* 0x0001700000047ab9 */ /* 0x000fe20000000a00 */
[----:B------:R-:W-:Y:S01]  /*7910*/  ISETP.GT.AND P3, PT, R3, 0x1, PT ;  /* 0x000000010300780c */ /* 0x000fe20003f64270 */
[-C--:B------:R-:W-:Y:S01]  /*7920*/  FMUL R104, R104, R112.reuse ;  /* 0x0000007068687220 */ /* 0x080fe20000400000 */
[----:B------:R-:W-:Y:S01]  /*7930*/  LEA R10, P0, R6, UR4, 0x1 ;  /* 0x00000004060a7c11 */ /* 0x000fe2000f8008ff */
[-C--:B------:R-:W-:Y:S01]  /*7940*/  FMUL R105, R105, R112.reuse ;  /* 0x0000007069697220 */ /* 0x080fe20000400000 */
[----:B------:R-:W-:Y:S01]  /*7950*/  SHF.L.U64.HI R5, R4, 0x4, R5 ;  /* 0x0000000404057819 */ /* 0x000fe20000010205 */
[-C--:B------:R-:W-:Y:S01]  /*7960*/  FMUL R106, R106, R112.reuse ;  /* 0x000000706a6a7220 */ /* 0x080fe20000400000 */
[----:B------:R-:W-:Y:S01]  /*7970*/  LEA.HI.X R11, R6, UR5, R129, 0x1, P0 ;  /* 0x00000005060b7c11 */ /* 0x000fe200080f0c81 */
[-C--:B------:R-:W-:Y:S01]  /*7980*/  FMUL R107, R107, R112.reuse ;  /* 0x000000706b6b7220 */ /* 0x080fe20000400000 */
[----:B------:R-:W-:Y:S01]  /*7990*/  ISETP.GT.AND P0, PT, R0, RZ, P3 ;  /* 0x000000ff0000720c */ /* 0x000fe20001f04270 */
[----:B------:R-:W-:Y:S01]  /*79a0*/  FMUL R108, R108, R112 ;  /* 0x000000706c6c7220 */ /* 0x000fe20000400000 */
[----:B------:R-:W-:Y:S01]  /*79b0*/  F2FP.BF16.F32.PACK_AB R104, RZ, R104 ;  /* 0x00000068ff68723e */ /* 0x000fe200000010ff */
[-C--:B------:R-:W-:Y:S01]  /*79c0*/  FMUL R109, R109, R112.reuse ;  /* 0x000000706d6d7220 */ /* 0x080fe20000400000 */
[----:B------:R-:W-:Y:S01]  /*79d0*/  F2FP.BF16.F32.PACK_AB R105, RZ, R105 ;  /* 0x00000069ff69723e */ /* 0x000fe200000010ff */
[----:B------:R-:W-:Y:S01]  /*79e0*/  FMUL R110, R110, R112 ;  /* 0x000000706e6e7220 */ /* 0x000fe20000400000 */
[----:B------:R-:W-:Y:S01]  /*79f0*/  LEA R4, P4, R4, R10, 0x4 ;  /* 0x0000000a04047211 */ /* 0x000fe200078820ff */
[----:B------:R-:W-:Y:S01]  /*7a00*/  @P2 STG.E.U16 desc[UR46][R10.64], R104 ;  /* 0x000000680a002986 */ /* 0x000fe2000c10152e */
[----:B------:R-:W-:Y:S01]  /*7a10*/  ISETP.GT.AND P2, PT, R3, 0x8, PT ;  /* 0x000000080300780c */ /* 0x000fe20003f44270 */
[----:B------:R-:W-:Y:S01]  /*7a20*/  FMUL R111, R111, R112 ;  /* 0x000000706f6f7220 */ /* 0x000fe20000400000 */
[C---:B------:R-:W-:Y:S01]  /*7a30*/  ISETP.GT.AND P1, PT, R0.reuse, 0x8, P1 ;  /* 0x000000080000780c */ /* 0x040fe20000f24270 */
[--C-:B------:R-:W-:Y:S01]  /*7a40*/  IMAD.X R5, R5, 0x1, R11.reuse, P4 ;  /* 0x0000000105057824 */ /* 0x100fe200020e060b */
[C---:B------:R-:W-:Y:S01]  /*7a50*/  ISETP.GT.AND P5, PT, R0.reuse, RZ, P2 ;  /* 0x000000ff0000720c */ /* 0x040fe200017a4270 */
[--C-:B------:R-:W-:Y:S01]  /*7a60*/  @P0 IMAD.MOV.U32 R6, RZ, RZ, R10.reuse ;  /* 0x000000ffff060224 */ /* 0x100fe200078e000a */
[----:B------:R-:W-:Y:S01]  /*7a70*/  ISETP.GT.AND P3, PT, R0, 0x8, P3 ;  /* 0x000000080000780c */ /* 0x000fe20001f64270 */
[--C-:B------:R-:W-:Y:S01]  /*7a80*/  @P0 IMAD.MOV.U32 R7, RZ, RZ, R11.reuse ;  /* 0x000000ffff070224 */ /* 0x100fe200078e000b */
[----:B------:R-:W-:Y:S01]  /*7a90*/  F2FP.BF16.F32.PACK_AB R106, RZ, R106 ;  /* 0x0000006aff6a723e */ /* 0x000fe200000010ff */
[-C--:B------:R-:W-:Y:S01]  /*7aa0*/  FMUL R96, R96, R112.reuse ;  /* 0x0000007060607220 */ /* 0x080fe20000400000 */
[----:B------:R-:W-:Y:S01]  /*7ab0*/  F2FP.BF16.F32.PACK_AB R107, RZ, R107 ;  /* 0x0000006bff6b723e */ /* 0x000fe200000010ff */
[-C--:B------:R-:W-:Y:S01]  /*7ac0*/  FMUL R97, R97, R112.reuse ;  /* 0x0000007061617220 */ /* 0x080fe20000400000 */
[----:B------:R0:W-:Y:S01]  /*7ad0*/  @P0 STG.E.U16 desc[UR46][R6.64+0x2], R105 ;  /* 0x0000026906000986 */ /* 0x0001e2000c10152e */
[----:B------:R-:W-:Y:S01]  /*7ae0*/  ISETP.GT.AND P0, PT, R3, 0x9, PT ;  /* 0x000000090300780c */ /* 0x000fe20003f04270 */
[----:B------:R-:W-:Y:S01]  /*7af0*/  FMUL R98, R98, R112 ;  /* 0x0000007062627220 */ /* 0x000fe20000400000 */
[----:B------:R-:W-:Y:S01]  /*7b00*/  F2FP.BF16.F32.PACK_AB R108, RZ, R108 ;  /* 0x0000006cff6c723e */ /* 0x000fe200000010ff */
[----:B------:R-:W-:Y:S01]  /*7b10*/  @P1 STG.E.U16 desc[UR46][R4.64], R106 ;  /* 0x0000006a04001986 */ /* 0x000fe2000c10152e */
[----:B------:R-:W-:Y:S01]  /*7b20*/  ISETP.GT.AND P4, PT, R0, RZ, P0 ;  /* 0x000000ff0000720c */ /* 0x000fe20000784270 */
[-C--:B------:R-:W-:Y:S01]  /*7b30*/  FMUL R99, R99, R112.reuse ;  /* 0x0000007063637220 */ /* 0x080fe20000400000 */
[C---:B------:R-:W-:Y:S01]  /*7b40*/  ISETP.GT.AND P1, PT, R3.reuse, 0x10, PT ;  /* 0x000000100300780c */ /* 0x040fe20003f24270 */
[----:B------:R-:W-:Y:S01]  /*7b50*/  @P3 STG.E.U16 desc[UR46][R4.64+0x2], R107 ;  /* 0x0000026b04003986 */ /* 0x000fe2000c10152e */
[----:B------:R-:W-:Y:S01]  /*7b60*/  F2FP.BF16.F32.PACK_AB R109, RZ, R109 ;  /* 0x0000006dff6d723e */ /* 0x000fe200000010ff */
[-C--:B------:R-:W-:Y:S01]  /*7b70*/  FMUL R100, R100, R112.reuse ;  /* 0x0000007064647220 */ /* 0x080fe20000400000 */
[C---:B------:R-:W-:Y:S01]  /*7b80*/  ISETP.GT.AND P2, PT, R0.reuse, 0x8, P2 ;  /* 0x000000080000780c */ /* 0x040fe20001744270 */
[--C-:B0-----:R-:W-:Y:S01]  /*7b90*/  @P5 IMAD.MOV.U32 R6, RZ, RZ, R10.reuse ;  /* 0x000000ffff065224 */ /* 0x101fe200078e000a */
[----:B------:R-:W-:Y:S01]  /*7ba0*/  ISETP.GT.AND P3, PT, R0, 0x8, P0 ;  /* 0x000000080000780c */ /* 0x000fe20000764270 */
[--C-:B------:R-:W-:Y:S01]  /*7bb0*/  @P5 IMAD.MOV.U32 R7, RZ, RZ, R11.reuse ;  /* 0x000000ffff075224 */ /* 0x100fe200078e000b */
[----:B------:R-:W-:Y:S01]  /*7bc0*/  ISETP.GT.AND P0, PT, R3, 0x11, PT ;  /* 0x000000110300780c */ /* 0x000fe20003f04270 */
[----:B------:R-:W-:Y:S01]  /*7bd0*/  FMUL R101, R101, R112 ;  /* 0x0000007065657220 */ /* 0x000fe20000400000 */
[----:B------:R-:W-:Y:S01]  /*7be0*/  F2FP.BF16.F32.PACK_AB R110, RZ, R110 ;  /* 0x0000006eff6e723e */ /* 0x000fe200000010ff */
[-C--:B------:R-:W-:Y:S01]  /*7bf0*/  FMUL R102, R102, R112.reuse ;  /* 0x0000007066667220 */ /* 0x080fe20000400000 */
[----:B------:R0:W-:Y:S01]  /*7c00*/  @P5 STG.E.U16 desc[UR46][R6.64+0x10], R108 ;  /* 0x0000106c06005986 */ /* 0x0001e2000c10152e */
[----:B------:R-:W-:Y:S01]  /*7c10*/  ISETP.GT.AND P5, PT, R0, RZ, P1 ;  /* 0x000000ff0000720c */ /* 0x000fe20000fa4270 */
[-C--:B------:R-:W-:Y:S01]  /*7c20*/  FMUL R103, R103, R112.reuse ;  /* 0x0000007067677220 */ /* 0x080fe20000400000 */
[----:B------:R-:W-:Y:S01]  /*7c30*/  F2FP.BF16.F32.PACK_AB R111, RZ, R111 ;  /* 0x0000006fff6f723e */ /* 0x000fe200000010ff */
[----:B------:R-:W-:Y:S01]  /*7c40*/  FMUL R88, R88, R112 ;  /* 0x0000007058587220 */ /* 0x000fe20000400000 */
[----:B------:R-:W-:Y:S01]  /*7c50*/  F2FP.BF16.F32.PACK_AB R96, RZ, R96 ;  /* 0x00000060ff60723e */ /* 0x000fe200000010ff */
[-C--:B------:R-:W-:Y:S01]  /*7c60*/  FMUL R89, R89, R112.reuse ;  /* 0x0000007059597220 */ /* 0x080fe20000400000 */
[----:B------:R-:W-:Y:S01]  /*7c70*/  F2FP.BF16.F32.PACK_AB R97, RZ, R97 ;  /* 0x00000061ff61723e */ /* 0x000fe200000010ff */
[-C--:B------:R-:W-:Y:S01]  /*7c80*/  FMUL R90, R90, R112.reuse ;  /* 0x000000705a5a7220 */ /* 0x080fe20000400000 */
[----:B------:R-:W-:Y:S01]  /*7c90*/  ISETP.GT.AND P1, PT, R0, 0x8, P1 ;  /* 0x000000080000780c */ /* 0x000fe20000f24270 */
[----:B------:R-:W-:Y:S01]  /*7ca0*/  FMUL R91, R91, R112 ;  /* 0x000000705b5b7220 */ /* 0x000fe20000400000 */
[----:B------:R-:W-:Y:S01]  /*7cb0*/  F2FP.BF16.F32.PACK_AB R98, RZ, R98 ;  /* 0x00000062ff62723e */ /* 0x000fe200000010ff */
[--C-:B0-----:R-:W-:Y:S01]  /*7cc0*/  @P4 IMAD.MOV.U32 R6, RZ, RZ, R10.reuse ;  /* 0x000000ffff064224 */ /* 0x101fe200078e000a */
[----:B------:R-:W-:Y:S01]  /*7cd0*/  F2FP.BF16.F32.PACK_AB R99, RZ, R99 ;  /* 0x00000063ff63723e */ /* 0x000fe200000010ff */
[--C-:B------:R-:W-:Y:S01]  /*7ce0*/  @P4 IMAD.MOV.U32 R7, RZ, RZ, R11.reuse ;  /* 0x000000ffff074224 */ /* 0x100fe200078e000b */
[----:B------:R-:W-:Y:S01]  /*7cf0*/  F2FP.BF16.F32.PACK_AB R100, RZ, R100 ;  /* 0x00000064ff64723e */ /* 0x000fe200000010ff */
[-C--:B------:R-:W-:Y:S01]  /*7d00*/  FMUL R92, R92, R112.reuse ;  /* 0x000000705c5c7220 */ /* 0x080fe20000400000 */
[----:B------:R-:W-:Y:S01]  /*7d10*/  F2FP.BF16.F32.PACK_AB R101, RZ, R101 ;  /* 0x00000065ff65723e */ /* 0x000fe200000010ff */
[-C--:B------:R-:W-:Y:S01]  /*7d20*/  FMUL R93, R93, R112.reuse ;  /* 0x000000705d5d7220 */ /* 0x080fe20000400000 */
[----:B------:R0:W-:Y:S01]  /*7d30*/  @P4 STG.E.U16 desc[UR46][R6.64+0x12], R109 ;  /* 0x0000126d06004986 */ /* 0x0001e2000c10152e */
[----:B------:R-:W-:Y:S01]  /*7d40*/  ISETP.GT.AND P4, PT, R0, RZ, P0 ;  /* 0x000000ff0000720c */ /* 0x000fe20000784270 */
[----:B------:R-:W-:Y:S01]  /*7d50*/  FMUL R94, R94, R112 ;  /* 0x000000705e5e7220 */ /* 0x000fe20000400000 */
[----:B------:R-:W-:Y:S01]  /*7d60*/  F2FP.BF16.F32.PACK_AB R102, RZ, R102 ;  /* 0x00000066ff66723e */ /* 0x000fe200000010ff */
[----:B------:R-:W-:Y:S01]  /*7d70*/  @P2 STG.E.U16 desc[UR46][R4.64+0x10], R110 ;  /* 0x0000106e04002986 */ /* 0x000fe2000c10152e */
[----:B------:R-:W-:Y:S01]  /*7d80*/  ISETP.GT.AND P2, PT, R3, 0x18, PT ;  /* 0x000000180300780c */ /* 0x000fe20003f44270 */
[-C--:B------:R-:W-:Y:S01]  /*7d90*/  FMUL R95, R95, R112.reuse ;  /* 0x000000705f5f7220 */ /* 0x080fe20000400000 */
[----:B------:R-:W-:Y:S01]  /*7da0*/  F2FP.BF16.F32.PACK_AB R103, RZ, R103 ;  /* 0x00000067ff67723e */ /* 0x000fe200000010ff */
[----:B------:R-:W-:Y:S01]  /*7db0*/  @P3 STG.E.U16 desc[UR46][R4.64+0x12], R111 ;  /* 0x0000126f04003986 */ /* 0x000fe2000c10152e */
[----:B------:R-:W-:Y:S01]  /*7dc0*/  ISETP.GT.AND P3, PT, R0, 0x8, P0 ;  /* 0x000000080000780c */ /* 0x000fe20000764270 */
[----:B------:R-:W-:Y:S01]  /*7dd0*/  FMUL R80, R80, R112 ;  /* 0x0000007050507220 */ /* 0x000fe20000400000 */
[----:B------:R-:W-:Y:S01]  /*7de0*/  ISETP.GT.AND P0, PT, R3, 0x19, PT ;  /* 0x000000190300780c */ /* 0x000fe20003f04270 */
[--C-:B0-----:R-:W-:Y:S01]  /*7df0*/  @P5 IMAD.MOV.U32 R6, RZ, RZ, R10.reuse ;  /* 0x000000ffff065224 */ /* 0x101fe200078e000a */
[----:B------:R-:W-:Y:S01]  /*7e00*/  F2FP.BF16.F32.PACK_AB R88, RZ, R88 ;  /* 0x00000058ff58723e */ /* 0x000fe200000010ff */
[--C-:B------:R-:W-:Y:S01]  /*7e10*/  @P5 IMAD.MOV.U32 R7, RZ, RZ, R11.reuse ;  /* 0x000000ffff075224 */ /* 0x100fe200078e000b */
[----:B------:R-:W-:Y:S01]  /*7e20*/  F2FP.BF16.F32.PACK_AB R89, RZ, R89 ;  /* 0x00000059ff59723e */ /* 0x000fe200000010ff */
        /* <DEDUP_REMOVED lines=11> */
[----:B------:R-:W-:Y:S01]  /*7ee0*/  FMUL R86, R86, R112 ;  /* 0x0000007056567220 */ /* 0x000fe20000400000 */
[----:B------:R-:W-:Y:S01]  /*7ef0*/  F2FP.BF16.F32.PACK_AB R94, RZ, R94 ;  /* 0x0000005eff5e723e */ /* 0x000fe200000010ff */
[----:B------:R-:W-:Y:S01]  /*7f00*/  FMUL R87, R87, R112 ;  /* 0x0000007057577220 */ /* 0x000fe20000400000 */
[----:B------:R-:W-:Y:S01]  /*7f10*/  F2FP.BF16.F32.PACK_AB R95, RZ, R95 ;  /* 0x0000005fff5f723e */ /* 0x000fe200000010ff */
        /* <DEDUP_REMOVED lines=11> */
[----:B------:R-:W-:Y:S01]  /*7fd0*/  @P1 STG.E.U16 desc[UR46][R4.64+0x20], R98 ;  /* 0x0000206204001986 */ /* 0x000fe2000c10152e */
[C---:B------:R-:W-:Y:S01]  /*7fe0*/  ISETP.GT.AND P1, PT, R0.reuse, 0x8, P2 ;  /* 0x000000080000780c */ /* 0x040fe20001724270 */
[-C--:B------:R-:W-:Y:S01]  /*7ff0*/  FMUL R75, R75, R112.reuse ;  /* 0x000000704b4b7220 */ /* 0x080fe20000400000 */
[C---:B------:R-:W-:Y:S01]  /*8000*/  ISETP.GT.AND P2, PT, R3.reuse, 0x20, PT ;  /* 0x000000200300780c */ /* 0x040fe20003f44270 */
        /* <DEDUP_REMOVED lines=156> */
[----:B0-----:R-:W-:Y:S01]  /*89d0*/  @P5 IMAD.MOV.U32 R6, RZ, RZ, R10 ;  /* 0x000000ffff065224 */ /* 0x001fe200078e000a */
[----:B------:R-:W-:Y:S01]  /*89e0*/  F2FP.BF16.F32.PACK_AB R36, RZ, R36 ;  /* 0x00000024ff24723e */ /* 0x000fe200000010ff */
[----:B------:R-:W-:Y:S01]  /*89f0*/  @P5 IMAD.MOV.U32 R7, RZ, RZ, R11 ;  /* 0x000000ffff075224 */ /* 0x000fe200078e000b */
[----:B------:R-:W-:Y:S01]  /*8a00*/  F2FP.BF16.F32.PACK_AB R37, RZ, R37 ;  /* 0x00000025ff25723e */ /* 0x000fe200000010ff */
[----:B------:R-:W-:Y:S01]  /*8a10*/  FMUL R29, R29, R112 ;  /* 0x000000701d1d7220 */ /* 0x000fe20000400000 */
[----:B------:R-:W-:Y:S01]  /*8a20*/  F2FP.BF16.F32.PACK_AB R38, RZ, R38 ;  /* 0x00000026ff26723e */ /* 0x000fe200000010ff */
[-C--:B------:R-:W-:Y:S01]  /*8a30*/  FMUL R30, R30, R112.reuse ;  /* 0x000000701e1e7220 */ /* 0x080fe20000400000 */
[----:B------:R0:W-:Y:S01]  /*8a40*/  @P5 STG.E.U16 desc[UR46][R6.64+0x70], R84 ;  /* 0x0000705406005986 */ /* 0x0001e2000c10152e */
[----:B------:R-:W-:Y:S01]  /*8a50*/  ISETP.GT.AND P5, PT, R0, RZ, P2 ;  /* 0x000000ff0000720c */ /* 0x000fe200017a4270 */
[----:B------:R-:W-:Y:S01]  /*8a60*/  FMUL R31, R31, R112 ;  /* 0x000000701f1f7220 */ /* 0x000fe20000400000 */
[----:B------:R-:W-:-:S02]  /*8a70*/  F2FP.BF16.F32.PACK_AB R39, RZ, R39 ;  /* 0x00000027ff27723e */ /* 0x000fc400000010ff */
[----:B------:R-:W-:Y:S02]  /*8a80*/  F2FP.BF16.F32.PACK_AB R24, RZ, R24 ;  /* 0x00000018ff18723e */ /* 0x000fe400000010ff */
[----:B------:R-:W-:Y:S02]  /*8a90*/  F2FP.BF16.F32.PACK_AB R25, RZ, R25 ;  /* 0x00000019ff19723e */ /* 0x000fe400000010ff */
[----:B------:R-:W-:Y:S02]  /*8aa0*/  F2FP.BF16.F32.PACK_AB R26, RZ, R26 ;  /* 0x0000001aff1a723e */ /* 0x000fe400000010ff */
[----:B------:R-:W-:Y:S01]  /*8ab0*/  F2FP.BF16.F32.PACK_AB R27, RZ, R27 ;  /* 0x0000001bff1b723e */ /* 0x000fe200000010ff */
[----:B0-----:R-:W-:Y:S01]  /*8ac0*/  @P4 IMAD.MOV.U32 R6, RZ, RZ, R10 ;  /* 0x000000ffff064224 */ /* 0x001fe200078e000a */
[----:B------:R-:W-:Y:S01]  /*8ad0*/  F2FP.BF16.F32.PACK_AB R28, RZ, R28 ;  /* 0x0000001cff1c723e */ /* 0x000fe200000010ff */
[----:B------:R-:W-:Y:S01]  /*8ae0*/  @P4 IMAD.MOV.U32 R7, RZ, RZ, R11 ;  /* 0x000000ffff074224 */ /* 0x000fe200078e000b */
[----:B------:R-:W-:-:S02]  /*8af0*/  F2FP.BF16.F32.PACK_AB R29, RZ, R29 ;  /* 0x0000001dff1d723e */ /* 0x000fc400000010ff */
[----:B------:R-:W-:Y:S02]  /*8b00*/  F2FP.BF16.F32.PACK_AB R30, RZ, R30 ;  /* 0x0000001eff1e723e */ /* 0x000fe400000010ff */
[----:B------:R0:W-:Y:S01]  /*8b10*/  @P4 STG.E.U16 desc[UR46][R6.64+0x72], R85 ;  /* 0x0000725506004986 */ /* 0x0001e2000c10152e */
[C---:B------:R-:W-:Y:S02]  /*8b20*/  ISETP.GT.AND P4, PT, R0.reuse, RZ, P0 ;  /* 0x000000ff0000720c */ /* 0x040fe40000784270 */
[----:B------:R-:W-:Y:S01]  /*8b30*/  F2FP.BF16.F32.PACK_AB R31, RZ, R31 ;  /* 0x0000001fff1f723e */ /* 0x000fe200000010ff */
[----:B------:R-:W-:Y:S01]  /*8b40*/  @P1 STG.E.U16 desc[UR46][R4.64+0x70], R86 ;  /* 0x0000705604001986 */ /* 0x000fe2000c10152e */
[C---:B------:R-:W-:Y:S02]  /*8b50*/  ISETP.GT.AND P1, PT, R0.reuse, 0x8, P2 ;  /* 0x000000080000780c */ /* 0x040fe40001724270 */
[----:B------:R-:W-:Y:S01]  /*8b60*/  ISETP.GT.AND P2, PT, R3, 0x48, PT ;  /* 0x000000480300780c */ /* 0x000fe20003f44270 */
[----:B------:R-:W-:Y:S01]  /*8b70*/  @P3 STG.E.U16 desc[UR46][R4.64+0x72], R87 ;  /* 0x0000725704003986 */ /* 0x000fe2000c10152e */
[----:B------:R-:W-:-:S02]  /*8b80*/  ISETP.GT.AND P3, PT, R0, 0x8, P0 ;  /* 0x000000080000780c */ /* 0x000fc40000764270 */
[----:B------:R-:W-:Y:S01]  /*8b90*/  ISETP.GT.AND P0, PT, R3, 0x49, PT ;  /* 0x000000490300780c */ /* 0x000fe20003f04270 */
[----:B0-----:R-:W-:Y:S02]  /*8ba0*/  @P5 IMAD.MOV.U32 R6, RZ, RZ, R10 ;  /* 0x000000ffff065224 */ /* 0x001fe400078e000a */
[----:B------:R-:W-:-:S05]  /*8bb0*/  @P5 IMAD.MOV.U32 R7, RZ, RZ, R11 ;  /* 0x000000ffff075224 */ /* 0x000fca00078e000b */
[----:B------:R0:W-:Y:S01]  /*8bc0*/  @P5 STG.E.U16 desc[UR46][R6.64+0x80], R72 ;  /* 0x0000804806005986 */ /* 0x0001e2000c10152e */
[----:B------:R-:W-:Y:S01]  /*8bd0*/  ISETP.GT.AND P5, PT, R0, RZ, P2 ;  /* 0x000000ff0000720c */ /* 0x000fe200017a4270 */
[----:B0-----:R-:W-:Y:S02]  /*8be0*/  @P4 IMAD.MOV.U32 R6, RZ, RZ, R10 ;  /* 0x000000ffff064224 */ /* 0x001fe400078e000a */
[----:B------:R-:W-:-:S05]  /*8bf0*/  @P4 IMAD.MOV.U32 R7, RZ, RZ, R11 ;  /* 0x000000ffff074224 */ /* 0x000fca00078e000b */
[----:B------:R0:W-:Y:S01]  /*8c00*/  @P4 STG.E.U16 desc[UR46][R6.64+0x82], R73 ;  /* 0x0000824906004986 */ /* 0x0001e2000c10152e */
[----:B------:R-:W-:-:S03]  /*8c10*/  ISETP.GT.AND P4, PT, R0, RZ, P0 ;  /* 0x000000ff0000720c */ /* 0x000fc60000784270 */
[----:B------:R-:W-:Y:S01]  /*8c20*/  @P1 STG.E.U16 desc[UR46][R4.64+0x80], R74 ;  /* 0x0000804a04001986 */ /* 0x000fe2000c10152e */
[C---:B------:R-:W-:Y:S02]  /*8c30*/  ISETP.GT.AND P1, PT, R0.reuse, 0x8, P2 ;  /* 0x000000080000780c */ /* 0x040fe40001724270 */
[C---:B------:R-:W-:Y:S01]  /*8c40*/  ISETP.GT.AND P2, PT, R3.reuse, 0x50, PT ;  /* 0x000000500300780c */ /* 0x040fe20003f44270 */
[----:B------:R-:W-:Y:S01]  /*8c50*/  @P3 STG.E.U16 desc[UR46][R4.64+0x82], R75 ;  /* 0x0000824b04003986 */ /* 0x000fe2000c10152e */
[----:B------:R-:W-:Y:S02]  /*8c60*/  ISETP.GT.AND P3, PT, R0, 0x8, P0 ;  /* 0x000000080000780c */ /* 0x000fe40000764270 */
        /* <DEDUP_REMOVED lines=102> */
[C---:B------:R-:W-:Y:S02]  /*92d0*/  ISETP.GT.AND P5, PT, R0.reuse, RZ, P2 ;  /* 0x000000ff0000720c */ /* 0x040fe400017a4270 */
[----:B------:R-:W-:Y:S01]  /*92e0*/  ISETP.GT.AND P2, PT, R0, 0x8, P2 ;  /* 0x000000080000780c */ /* 0x000fe20001744270 */
[----:B0-----:R-:W-:Y:S02]  /*92f0*/  @P4 IMAD.MOV.U32 R6, RZ, RZ, R10 ;  /* 0x000000ffff064224 */ /* 0x001fe400078e000a */
[----:B------:R-:W-:-:S05]  /*9300*/  @P4 IMAD.MOV.U32 R7, RZ, RZ, R11 ;  /* 0x000000ffff074224 */ /* 0x000fca00078e000b */
[----:B------:R0:W-:Y:S01]  /*9310*/  @P4 STG.E.U16 desc[UR46][R6.64+0x102], R41 ;  /* 0x0001022906004986 */ /* 0x0001e2000c10152e */
[C---:B------:R-:W-:Y:S02]  /*9320*/  ISETP.GT.AND P4, PT, R0.reuse, RZ, P0 ;  /* 0x000000ff0000720c */ /* 0x040fe40000784270 */
[----:B------:R-:W-:Y:S01]  /*9330*/  ISETP.GT.AND P0, PT, R0, 0x8, P0 ;  /* 0x000000080000780c */ /* 0x000fe20000704270 */
[----:B------:R-:W-:Y:S01]  /*9340*/  @P1 STG.E.U16 desc[UR46][R4.64+0x100], R42 ;  /* 0x0001002a04001986 */ /* 0x000fe2000c10152e */
[----:B------:R-:W-:-:S03]  /*9350*/  ISETP.GT.AND P1, PT, R3, 0x91, PT ;  /* 0x000000910300780c */ /* 0x000fc60003f24270 */
[----:B------:R-:W-:Y:S01]  /*9360*/  @P3 STG.E.U16 desc[UR46][R4.64+0x102], R43 ;  /* 0x0001022b04003986 */ /* 0x000fe2000c10152e */
        /* <DEDUP_REMOVED lines=9> */
[----:B------:R-:W-:Y:S04]  /*9400*/  @P2 STG.E.U16 desc[UR46][R4.64+0x110], R46 ;  /* 0x0001102e04002986 */ /* 0x000fe8000c10152e */
[----:B------:R-:W-:Y:S01]  /*9410*/  @P0 STG.E.U16 desc[UR46][R4.64+0x112], R47 ;  /* 0x0001122f04000986 */ /* 0x000fe2000c10152e */
[----:B------:R-:W-:Y:S01]  /*9420*/  ISETP.GT.AND P0, PT, R0, 0x8, P3 ;  /* 0x000000080000780c */ /* 0x000fe20001f04270 */
[----:B0-----:R-:W-:Y:S02]  /*9430*/  @P5 IMAD.MOV.U32 R6, RZ, RZ, R10 ;  /* 0x000000ffff065224 */ /* 0x001fe400078e000a */
[----:B------:R-:W-:-:S05]  /*9440*/  @P5 IMAD.MOV.U32 R7, RZ, RZ, R11 ;  /* 0x000000ffff075224 */ /* 0x000fca00078e000b */
[----:B------:R0:W-:Y:S01]  /*9450*/  @P5 STG.E.U16 desc[UR46][R6.64+0x120], R32 ;  /* 0x0001202006005986 */ /* 0x0001e2000c10152e */
[----:B------:R-:W-:Y:S02]  /*9460*/  ISETP.GT.AND P5, PT, R0, 0x8, P1 ;  /* 0x000000080000780c */ /* 0x000fe40000fa4270 */
[----:B------:R-:W-:-:S04]  /*9470*/  ISETP.GT.AND P1, PT, R3, 0x99, PT ;  /* 0x000000990300780c */ /* 0x000fc80003f24270 */
[----:B------:R-:W-:Y:S01]  /*9480*/  ISETP.GT.AND P3, PT, R0, RZ, P1 ;  /* 0x000000ff0000720c */ /* 0x000fe20000f64270 */
[----:B0-----:R-:W-:Y:S02]  /*9490*/  @P4 IMAD.MOV.U32 R6, RZ, RZ, R10 ;  /* 0x000000ffff064224 */ /* 0x001fe400078e000a */
[----:B------:R-:W-:-:S05]  /*94a0*/  @P4 IMAD.MOV.U32 R7, RZ, RZ, R11 ;  /* 0x000000ffff074224 */ /* 0x000fca00078e000b */
[----:B------:R0:W-:Y:S01]  /*94b0*/  @P4 STG.E.U16 desc[UR46][R6.64+0x122], R33 ;  /* 0x0001222106004986 */ /* 0x0001e2000c10152e */
[----:B------:R-:W-:-:S03]  /*94c0*/  ISETP.GT.AND P4, PT, R3, 0x98, PT ;  /* 0x000000980300780c */ /* 0x000fc60003f84270 */
[----:B------:R-:W-:Y:S01]  /*94d0*/  @P0 STG.E.U16 desc[UR46][R4.64+0x120], R34 ;  /* 0x0001202204000986 */ /* 0x000fe2000c10152e */
[C---:B------:R-:W-:Y:S02]  /*94e0*/  ISETP.GT.AND P2, PT, R0.reuse, RZ, P4 ;  /* 0x000000ff0000720c */ /* 0x040fe40002744270 */
[C---:B------:R-:W-:Y:S01]  /*94f0*/  ISETP.GT.AND P4, PT, R0.reuse, 0x8, P4 ;  /* 0x000000080000780c */ /* 0x040fe20002784270 */
[----:B------:R-:W-:Y:S01]  /*9500*/  @P5 STG.E.U16 desc[UR46][R4.64+0x122], R35 ;  /* 0x0001222304005986 */ /* 0x000fe2000c10152e */
[----:B------:R-:W-:Y:S02]  /*9510*/  ISETP.GT.AND P5, PT, R0, 0x8, P1 ;  /* 0x000000080000780c */ /* 0x000fe40000fa4270 */
[C---:B------:R-:W-:Y:S02]  /*9520*/  ISETP.GT.AND P0, PT, R3.reuse, 0xa1, PT ;  /* 0x000000a10300780c */ /* 0x040fe40003f04270 */
[----:B------:R-:W-:-:S05]  /*9530*/  ISETP.GT.AND P1, PT, R3, 0xa9, PT ;  /* 0x000000a90300780c */ /* 0x000fca0003f24270 */
[----:B0-----:R-:W-:Y:S02]  /*9540*/  @P2 IMAD.MOV.U32 R6, RZ, RZ, R10 ;  /* 0x000000ffff062224 */ /* 0x001fe400078e000a */
[----:B------:R-:W-:-:S05]  /*9550*/  @P2 IMAD.MOV.U32 R7, RZ, RZ, R11 ;  /* 0x000000ffff072224 */ /* 0x000fca00078e000b */
[----:B------:R0:W-:Y:S01]  /*9560*/  @P2 STG.E.U16 desc[UR46][R6.64+0x130], R36 ;  /* 0x0001302406002986 */ /* 0x0001e2000c10152e */
[----:B------:R-:W-:Y:S01]  /*9570*/  ISETP.GT.AND P2, PT, R3, 0xa8, PT ;  /* 0x000000a80300780c */ /* 0x000fe20003f44270 */
        /* <DEDUP_REMOVED lines=8> */
[C---:B------:R-:W-:Y:S02]  /*9600*/  ISETP.GT.AND P5, PT, R0.reuse, RZ, P0 ;  /* 0x000000ff0000720c */ /* 0x040fe400007a4270 */
[----:B------:R-:W-:-:S07]  /*9610*/  ISETP.GT.AND P0, PT, R0, 0x8, P0 ;  /* 0x000000080000780c */ /* 0x000fce0000704270 */
        /* <DEDUP_REMOVED lines=10> */
[----:B------:R-:W-:Y:S04]  /*96c0*/  @P3 STG.E.U16 desc[UR46][R4.64+0x140], R26 ;  /* 0x0001401a04003986 */ /* 0x000fe8000c10152e */
[----:B------:R-:W-:Y:S06]  /*96d0*/  @P0 STG.E.U16 desc[UR46][R4.64+0x142], R27 ;  /* 0x0001421b04000986 */ /* 0x000fec000c10152e */
[----:B0-----:R-:W-:-:S02]  /*96e0*/  @P5 IMAD.MOV.U32 R6, RZ, RZ, R10 ;  /* 0x000000ffff065224 */ /* 0x001fc400078e000a */
[----:B------:R-:W-:-:S05]  /*96f0*/  @P5 IMAD.MOV.U32 R7, RZ, RZ, R11 ;  /* 0x000000ffff075224 */ /* 0x000fca00078e000b */
[----:B------:R0:W-:Y:S04]  /*9700*/  @P5 STG.E.U16 desc[UR46][R6.64+0x150], R28 ;  /* 0x0001501c06005986 */ /* 0x0001e8000c10152e */
[----:B------:R1:W-:Y:S04]  /*9710*/  @P4 STG.E.U16 desc[UR46][R10.64+0x152], R29 ;  /* 0x0001521d0a004986 */ /* 0x0003e8000c10152e */
[----:B------:R1:W-:Y:S01]  /*9720*/  @P2 STG.E.U16 desc[UR46][R4.64+0x150], R30 ;  /* 0x0001501e04002986 */ /* 0x0003e2000c10152e */
[----:B0-----:R-:W-:Y:S02]  /*9730*/  @P1 IMAD.MOV.U32 R6, RZ, RZ, R4 ;  /* 0x000000ffff061224 */ /* 0x001fe400078e0004 */
[----:B------:R-:W-:-:S05]  /*9740*/  @P1 IMAD.MOV.U32 R7, RZ, RZ, R5 ;  /* 0x000000ffff071224 */ /* 0x000fca00078e0005 */
[----:B------:R1:W-:Y:S02]  /*9750*/  @P1 STG.E.U16 desc[UR46][R6.64+0x152], R31 ;  /* 0x0001521f06001986 */ /* 0x0003e4000c10152e */
.L_x_202:
[----:B------:R-:W-:Y:S05]  /*9760*/  BSYNC B0 ;  /* 0x0000000000007941 */ /* 0x000fea0003800000 */
.L_x_28:
[----:B------:R-:W-:Y:S01]  /*9770*/  ULDC UR4, c[0x0][0xc] ;  /* 0x0000030000047ab9 */ /* 0x000fe20000000800 */
[----:B------:R-:W-:Y:S01]  /*9780*/  ULDC UR5, c[0x0][0x10] ;  /* 0x0000040000057ab9 */ /* 0x000fe20000000800 */
[----:B0-----:R-:W0:Y:S01]  /*9790*/  LDC R3, c[0x0][0x14] ;  /* 0x00000500ff037b82 */ /* 0x001e220000000800 */
[----:B------:R-:W-:Y:S01]  /*97a0*/  UIMAD.WIDE.U32 UR4, UR4, UR5, URZ ;  /* 0x00000005040472a5 */ /* 0x000fe2000f8e003f */
[----:B------:R-:W-:Y:S01]  /*97b0*/  PRMT R0, RZ, 0x7610, R0 ;  /* 0x00007610ff007816 */ /* 0x000fe20000000000 */
[----:B------:R-:W-:Y:S02]  /*97c0*/  IMAD.MOV.U32 R115, RZ, RZ, -0x1 ;  /* 0xffffffffff737424 */ /* 0x000fe400078e00ff */
[----:B------:R-:W-:Y:S02]  /*97d0*/  IMAD.MOV.U32 R23, RZ, RZ, -0x1 ;  /* 0xffffffffff177424 */ /* 0x000fe400078e00ff */
[----:B0-----:R-:W-:-:S04]  /*97e0*/  IMAD.WIDE.U32 R16, R3, UR4, R16 ;  /* 0x0000000403107c25 */ /* 0x001fc8000f8e0010 */
[----:B------:R-:W-:Y:S01]  /*97f0*/  IMAD R3, R3, UR5, RZ ;  /* 0x0000000503037c24 */ /* 0x000fe2000f8e02ff */
[----:B------:R-:W-:Y:S02]  /*9800*/  ULDC.64 UR4, c[0x0][0x650] ;  /* 0x0001940000047ab9 */ /* 0x000fe40000000a00 */
[----:B------:R-:W-:Y:S01]  /*9810*/  ISETP.GE.U32.AND P0, PT, R16, UR4, PT ;  /* 0x0000000410007c0c */ /* 0x000fe2000bf06070 */
[----:B------:R-:W-:-:S05]  /*9820*/  IMAD.IADD R17, R17, 0x1, R3 ;  /* 0x0000000111117824 */ /* 0x000fca00078e0203 */
[----:B------:R-:W-:-:S13]  /*9830*/  ISETP.GE.U32.AND.EX P0, PT, R17, UR5, PT, P0 ;  /* 0x0000000511007c0c */ /* 0x000fda000bf06100 */
[----:B------:R-:W-:Y:S05]  /*9840*/  @P0 BRA `(.L_x_203) ;  /* 0x0000000400640947 */ /* 0x000fea0003800000 */
[----:B------:R-:W0:Y:S01]  /*9850*/  S2R R12, SR_CTAID.X ;  /* 0x00000000000c7919 */ /* 0x000e220000002500 */
[----:B-1----:R-:W1:Y:S01]  /*9860*/  LDC.64 R10, c[0x0][0x628] ;  /* 0x00018a00ff0a7b82 */ /* 0x002e620000000a00 */
[----:B------:R-:W-:Y:S01]  /*9870*/  ULDC UR4, c[0x0][0x150] ;  /* 0x0000540000047ab9 */ /* 0x000fe20000000800 */
[----:B------:R-:W-:Y:S01]  /*9880*/  IMAD.MOV.U32 R8, RZ, RZ, R16 ;  /* 0x000000ffff087224 */ /* 0x000fe200078e0010 */
[----:B------:R-:W0:Y:S01]  /*9890*/  S2R R24, SR_CTAID.Y ;  /* 0x0000000000187919 */ /* 0x000e220000002600 */
[----:B------:R-:W-:-:S04]  /*98a0*/  IMAD.MOV.U32 R9, RZ, RZ, R17 ;  /* 0x000000ffff097224 */ /* 0x000fc800078e0011 */
[----:B------:R-:W2:Y:S08]  /*98b0*/  LDC R21, c[0x0][0x144] ;  /* 0x00005100ff157b82 */ /* 0x000eb00000000800 */
[----:B------:R-:W2:Y:S08]  /*98c0*/  LDC R0, c[0x0][0x630] ;  /* 0x00018c00ff007b82 */ /* 0x000eb00000000800 */
[----:B------:R-:W2:Y:S01]  /*98d0*/  LDC.64 R14, c[0x0][0x620] ;  /* 0x00018800ff0e7b82 */ /* 0x000ea20000000a00 */
[----:B-1----:R-:W-:-:S04]  /*98e0*/  ISETP.NE.U32.AND P0, PT, R10, RZ, PT ;  /* 0x000000ff0a00720c */ /* 0x002fc80003f05070 */
[----:B------:R-:W-:Y:S02]  /*98f0*/  ISETP.NE.AND.EX P0, PT, R11, RZ, PT, P0 ;  /* 0x000000ff0b00720c */ /* 0x000fe40003f05300 */
[----:B0-----:R-:W-:-:S05]  /*9900*/  I2FP.F32.U32 R3, R12 ;  /* 0x0000000c00037245 */ /* 0x001fca0000201000 */
[----:B------:R-:W-:-:S04]  /*9910*/  FMUL R3, R3, UR4 ;  /* 0x0000000403037c20 */ /* 0x000fc80008400000 */
[----:B------:R0:W1:Y:S02]  /*9920*/  F2I.U32.TRUNC.NTZ R20, R3 ;  /* 0x0000000300147305 */ /* 0x000064000020f000 */
[----:B------:R-:W-:Y:S05]  /*9930*/  @!P0 BRA `(.L_x_204) ;  /* 0x0000000000288947 */ /* 0x000fea0003800000 */
[----:B0-----:R-:W0:Y:S02]  /*9940*/  LDC R3, c[0x0][0x634] ;  /* 0x00018d00ff037b82 */ /* 0x001e240000000800 */
[----:B0-----:R-:W-:-:S05]  /*9950*/  IADD3 R3, P0, R16, R3, RZ ;  /* 0x0000000310037210 */ /* 0x001fca0007f1e0ff */
[----:B------:R-:W-:-:S04]  /*9960*/  IMAD.X R13, RZ, RZ, R17, P0 ;  /* 0x000000ffff0d7224 */ /* 0x000fc800000e0611 */
[----:B--234-:R-:W-:-:S04]  /*9970*/  IMAD.WIDE.U32 R4, R13, R10, RZ ;  /* 0x0000000a0d047225 */ /* 0x01cfc800078e00ff */
[----:B------:R-:W-:-:S04]  /*9980*/  IMAD.WIDE.U32 R6, P0, R3, R11, R4 ;  /* 0x0000000b03067225 */ /* 0x000fc80007800004 */
[----:B------:R-:W-:-:S04]  /*9990*/  IMAD.WIDE.U32 R4, R3, R10, RZ ;  /* 0x0000000a03047225 */ /* 0x000fc800078e00ff */
[----:B------:R-:W-:Y:S01]  /*99a0*/  IMAD.X R9, RZ, RZ, RZ, P0 ;  /* 0x000000ffff097224 */ /* 0x000fe200000e06ff */
[----:B------:R-:W-:Y:S01]  /*99b0*/  IADD3 RZ, P0, R5, R6, RZ ;  /* 0x0000000605ff7210 */ /* 0x000fe20007f1e0ff */
[----:B------:R-:W-:-:S04]  /*99c0*/  IMAD.MOV.U32 R8, RZ, RZ, R7 ;  /* 0x000000ffff087224 */ /* 0x000fc800078e0007 */
[----:B------:R-:W-:-:S08]  /*99d0*/  IMAD.WIDE.U32.X R8, R13, R11, R8, P0 ;  /* 0x0000000b0d087225 */ /* 0x000fd000000e0408 */
.L_x_204:
[----:B------:R-:W3:Y:S01]  /*99e0*/  LDC.64 R28, c[0x0][0x640] ;  /* 0x00019000ff1c7b82 */ /* 0x000ee20000000a00 */
[-CC-:B--2---:R-:W-:Y:S01]  /*99f0*/  SHF.R.U64 R23, R8, R0.reuse, R9.reuse ;  /* 0x0000000008177219 */ /* 0x184fe20000001209 */
[----:B-1----:R-:W-:Y:S01]  /*9a00*/  IMAD.MOV R20, RZ, RZ, -R20 ;  /* 0x000000ffff147224 */ /* 0x002fe200078e0a14 */
[----:B------:R-:W-:Y:S01]  /*9a10*/  SHF.R.U32.HI R0, RZ, R0, R9 ;  /* 0x00000000ff007219 */ /* 0x000fe20000011609 */
[----:B------:R-:W-:Y:S01]  /*9a20*/  ULDC UR4, c[0x0][0x154] ;  /* 0x0000550000047ab9 */ /* 0x000fe20000000800 */
[----:B0-----:R-:W-:Y:S01]  /*9a30*/  IADD3 R3, P0, RZ, -R23, RZ ;  /* 0x80000017ff037210 */ /* 0x001fe20007f1e0ff */
[----:B------:R-:W-:Y:S02]  /*9a40*/  IMAD R21, R21, R20, R12 ;  /* 0x0000001415157224 */ /* 0x000fe400078e020c */
[----:B------:R-:W0:Y:S01]  /*9a50*/  LDC R6, c[0x0][0x618] ;  /* 0x00018600ff067b82 */ /* 0x000e220000000800 */
[----:B------:R-:W-:Y:S02]  /*9a60*/  IMAD.MOV.U32 R7, RZ, RZ, 0x1 ;  /* 0x00000001ff077424 */ /* 0x000fe400078e00ff */
[----:B---34-:R-:W-:-:S04]  /*9a70*/  IMAD.X R5, RZ, RZ, ~R0, P0 ;  /* 0x000000ffff057224 */ /* 0x018fc800000e0e00 */
[-C--:B------:R-:W-:Y:S01]  /*9a80*/  IMAD R0, R5, R14.reuse, RZ ;  /* 0x0000000e05007224 */ /* 0x080fe200078e02ff */
[----:B------:R-:W1:Y:S01]  /*9a90*/  LDC R8, c[0x0][0x608] ;  /* 0x00018200ff087b82 */ /* 0x000e620000000800 */
[----:B------:R-:W-:-:S04]  /*9aa0*/  IMAD.WIDE.U32 R4, R3, R14, R16 ;  /* 0x0000000e03047225 */ /* 0x000fc800078e0010 */
[----:B------:R-:W-:Y:S01]  /*9ab0*/  IMAD R3, R3, R15, R0 ;  /* 0x0000000f03037224 */ /* 0x000fe200078e0200 */
[----:B------:R-:W-:Y:S02]  /*9ac0*/  I2FP.F32.U32 R0, R24 ;  /* 0x0000001800007245 */ /* 0x000fe40000201000 */
[----:B------:R-:W2:Y:S01]  /*9ad0*/  LDC R26, c[0x0][0x658] ;  /* 0x00019600ff1a7b82 */ /* 0x000ea20000000800 */
[----:B------:R-:W-:Y:S01]  /*9ae0*/  IMAD.IADD R3, R5, 0x1, R3 ;  /* 0x0000000105037824 */ /* 0x000fe200078e0203 */
[----:B------:R-:W-:Y:S01]  /*9af0*/  ISETP.NE.U32.AND P0, PT, R28, RZ, PT ;  /* 0x000000ff1c00720c */ /* 0x000fe20003f05070 */
[----:B------:R-:W-:Y:S01]  /*9b00*/  FMUL R0, R0, UR4 ;  /* 0x0000000400007c20 */ /* 0x000fe20008400000 */
[----:B------:R-:W-:Y:S02]  /*9b10*/  IMAD.MOV.U32 R5, RZ, RZ, -0x1 ;  /* 0xffffffffff057424 */ /* 0x000fe400078e00ff */
[----:B------:R-:W-:Y:S01]  /*9b20*/  ISETP.NE.AND.EX P0, PT, R29, RZ, PT, P0 ;  /* 0x000000ff1d00720c */ /* 0x000fe20003f05300 */
[----:B------:R3:W4:Y:S01]  /*9b30*/  F2I.U32.TRUNC.NTZ R13, R0 ;  /* 0x00000000000d7305 */ /* 0x000722000020f000 */
[----:B------:R-:W3:Y:S01]  /*9b40*/  LDC R15, c[0x0][0x148] ;  /* 0x00005200ff0f7b82 */ /* 0x000ee20000000800 */
[----:B0-----:R-:W-:-:S02]  /*9b50*/  SHF.R.U64 R12, R4, R6, R3 ;  /* 0x00000006040c7219 */ /* 0x001fc40000001203 */
[----:B------:R-:W-:-:S05]  /*9b60*/  SHF.R.U32.HI R3, RZ, R6, R3 ;  /* 0x00000006ff037219 */ /* 0x000fca0000011603 */
[----:B------:R-:W0:Y:S01]  /*9b70*/  LDC R20, c[0x0][0x600] ;  /* 0x00018000ff147b82 */ /* 0x000e220000000800 */
[-CC-:B-1----:R-:W-:Y:S02]  /*9b80*/  SHF.R.U64 R10, R12, R8.reuse, R3.reuse ;  /* 0x000000080c0a7219 */ /* 0x182fe40000001203 */
[----:B------:R-:W-:-:S05]  /*9b90*/  SHF.R.U32.HI R3, RZ, R8, R3 ;  /* 0x00000008ff037219 */ /* 0x000fca0000011603 */
[----:B------:R-:W1:Y:S01]  /*9ba0*/  LDC R27, c[0x0][0x648] ;  /* 0x00019200ff1b7b82 */ /* 0x000e620000000800 */
[-C--:B--2---:R-:W-:Y:S02]  /*9bb0*/  SHF.L.U32 R4, R5, R26.reuse, RZ ;  /* 0x0000001a05047219 */ /* 0x084fe400000006ff */
[-CC-:B------:R-:W-:Y:S02]  /*9bc0*/  SHF.R.U64 R14, R10, R26.reuse, R3.reuse ;  /* 0x0000001a0a0e7219 */ /* 0x180fe40000001203 */
[----:B------:R-:W-:Y:S02]  /*9bd0*/  SHF.R.U32.HI R5, RZ, R26, R3 ;  /* 0x0000001aff057219 */ /* 0x000fe40000011603 */
[----:B------:R-:W-:Y:S01]  /*9be0*/  LOP3.LUT R25, RZ, R4, RZ, 0x33, !PT ;  /* 0x00000004ff197212 */ /* 0x000fe200078e33ff */
[----:B------:R-:W2:Y:S01]  /*9bf0*/  LDC R30, c[0x0][0x638] ;  /* 0x00018e00ff1e7b82 */ /* 0x000ea20000000800 */
[----:B------:R-:W-:Y:S01]  /*9c00*/  SHF.L.U32 R26, R7, R26, RZ ;  /* 0x0000001a071a7219 */ /* 0x000fe200000006ff */
[----:B------:R-:W-:-:S06]  /*9c10*/  IMAD.MOV.U32 R4, RZ, RZ, R14 ;  /* 0x000000ffff047224 */ /* 0x000fcc00078e000e */
[----:B------:R-:W0:Y:S01]  /*9c20*/  LDC R31, c[0x0][0x610] ;  /* 0x00018400ff1f7b82 */ /* 0x000e220000000800 */
[----:B----4-:R-:W-:Y:S05]  /*9c30*/  @!P0 BRA `(.L_x_205) ;  /* 0x0000000000288947 */ /* 0x010fea0003800000 */
[----:B------:R-:W4:Y:S02]  /*9c40*/  LDC R3, c[0x0][0x64c] ;  /* 0x00019300ff037b82 */ /* 0x000f240000000800 */
[----:B----4-:R-:W-:-:S05]  /*9c50*/  IADD3 R3, P0, R14, R3, RZ ;  /* 0x000000030e037210 */ /* 0x010fca0007f1e0ff */
        /* <DEDUP_REMOVED lines=8> */
.L_x_205:
[----:B------:R-:W-:Y:S01]  /*9ce0*/  ISETP.NE.AND P0, PT, R2, 0x1, PT ;  /* 0x000000010200780c */ /* 0x000fe20003f05270 */
[----:B0-----:R-:W-:Y:S01]  /*9cf0*/  VIADD R7, R20, 0xffffffff ;  /* 0xffffffff14077836 */ /* 0x001fe20000000000 */
[----:B-1-3--:R-:W-:Y:S01]  /*9d00*/  SHF.R.U64 R0, R4, R27, R5 ;  /* 0x0000001b04007219 */ /* 0x00afe20000001205 */
[----:B------:R-:W-:Y:S01]  /*9d10*/  IMAD.MOV R13, RZ, RZ, -R13 ;  /* 0x000000ffff0d7224 */ /* 0x000fe200078e0a0d */
[----:B------:R-:W-:Y:S01]  /*9d20*/  LOP3.LUT R5, R10, R25, RZ, 0xc0, !PT ;  /* 0x000000190a057212 */ /* 0x000fe200078ec0ff */
[----:B------:R-:W-:Y:S02]  /*9d30*/  IMAD.MOV.U32 R4, RZ, RZ, 0x1 ;  /* 0x00000001ff047424 */ /* 0x000fe400078e00ff */
[----:B------:R-:W-:Y:S02]  /*9d40*/  IMAD.MOV R3, RZ, RZ, -R0 ;  /* 0x000000ffff037224 */ /* 0x000fe400078e0a00 */
[----:B------:R-:W-:Y:S01]  /*9d50*/  IMAD R8, R26, R0, R5 ;  /* 0x000000001a087224 */ /* 0x000fe200078e0205 */
[----:B------:R-:W-:Y:S01]  /*9d60*/  LOP3.LUT R5, R12, R7, RZ, 0xc0, !PT ;  /* 0x000000070c057212 */ /* 0x000fe200078ec0ff */
[----:B--2---:R-:W-:-:S02]  /*9d70*/  IMAD R0, R3, R30, R14 ;  /* 0x0000001e03007224 */ /* 0x004fc400078e020e */
[----:B------:R-:W-:Y:S02]  /*9d80*/  @P0 IMAD R21, R15, R13, R24 ;  /* 0x0000000d0f150224 */ /* 0x000fe400078e0218 */
[----:B------:R-:W-:Y:S01]  /*9d90*/  IMAD R3, R0, R20, R5 ;  /* 0x0000001400037224 */ /* 0x000fe200078e0205 */
[----:B------:R-:W-:Y:S01]  /*9da0*/  PRMT R0, R4, 0x7610, R0 ;  /* 0x0000761004007816 */ /* 0x000fe20000000000 */
[----:B------:R-:W-:-:S05]  /*9db0*/  IMAD R8, R8, R31, R21 ;  /* 0x0000001f08087224 */ /* 0x000fca00078e0215 */
[----:B------:R-:W-:Y:S02]  /*9dc0*/  SEL R115, R3, R8, !P0 ;  /* 0x0000000803737207 */ /* 0x000fe40004000000 */
[----:B------:R-:W-:-:S07]  /*9dd0*/  SEL R8, R8, R3, !P0 ;  /* 0x0000000308087207 */ /* 0x000fce0004000000 */
.L_x_203:
[----:B------:R-:W-:Y:S01]  /*9de0*/  LOP3.LUT P0, RZ, R0, 0xff, RZ, 0xc0, !PT ;  /* 0x000000ff00ff7812 */ /* 0x000fe2000780c0ff */
[----:B------:R-:W-:-:S12]  /*9df0*/  IMAD.MOV.U32 R114, RZ, RZ, R8 ;  /* 0x000000ffff727224 */ /* 0x000fd800078e0008 */
[----:B------:R-:W-:Y:S05]  /*9e00*/  @P0 BRA `(.L_x_206) ;  /* 0xffffff7000500947 */ /* 0x000fea000383ffff */
[----:B------:R-:W-:Y:S05]  /*9e10*/  EXIT ;  /* 0x000000000000794d */ /* 0x000fea0003800000 */
.L_x_3:
[----:B0-----:R-:W-:Y:S01]  /*9e20*/  ULDC.64 UR4, c[0x0][0x650] ;  /* 0x0001940000047ab9 */ /* 0x001fe20000000a00 */
        /* <DEDUP_REMOVED lines=25> */
.L_x_208:
[--C-:B------:R-:W-:Y:S01]  /*9fc0*/  SHF.R.U64 R12, R10, R14, R11.reuse ;  /* 0x0000000e0a0c7219 */ /* 0x100fe2000000120b */
[----:B------:R-:W0:Y:S01]  /*9fd0*/  LDC R22, c[0x0][0x618] ;  /* 0x00018600ff167b82 */ /* 0x000e220000000800 */
[----:B------:R-:W-:Y:S01]  /*9fe0*/  I2FP.F32.U32 R6, R4 ;  /* 0x0000000400067245 */ /* 0x000fe20000201000 */
[----:B------:R-:W-:Y:S01]  /*9ff0*/  ULDC UR4, c[0x0][0x150] ;  /* 0x0000540000047ab9 */ /* 0x000fe20000000800 */
[----:B------:R-:W-:Y:S02]  /*a000*/  SHF.R.U32.HI R5, RZ, R14, R11 ;  /* 0x0000000eff057219 */ /* 0x000fe4000001160b */
[----:B------:R-:W-:Y:S01]  /*a010*/  IADD3 R9, P0, RZ, -R12, RZ ;  /* 0x8000000cff097210 */ /* 0x000fe20007f1e0ff */
[----:B------:R-:W-:Y:S01]  /*a020*/  FMUL R11, R6, UR4 ;  /* 0x00000004060b7c20 */ /* 0x000fe20008400000 */
[----:B------:R-:W-:Y:S01]  /*a030*/  ULDC UR4, c[0x0][0x154] ;  /* 0x0000550000047ab9 */ /* 0x000fe20000000800 */
[----:B------:R-:W1:Y:S02]  /*a040*/  LDC.64 R24, c[0x0][0x640] ;  /* 0x00019000ff187b82 */ /* 0x000e640000000a00 */
[----:B------:R-:W-:-:S02]  /*a050*/  IMAD.X R5, RZ, RZ, ~R5, P0 ;  /* 0x000000ffff057224 */ /* 0x000fc400000e0e05 */
[----:B------:R-:W2:Y:S01]  /*a060*/  F2I.U32.TRUNC.NTZ R11, R11 ;  /* 0x0000000b000b7305 */ /* 0x000ea2000020f000 */
[----:B------:R-:W-:-:S03]  /*a070*/  IMAD.WIDE.U32 R6, R9, R20, R16 ;  /* 0x0000001409067225 */ /* 0x000fc600078e0010 */
[----:B------:R-:W3:Y:S01]  /*a080*/  LDC R13, c[0x0][0x144] ;  /* 0x00005100ff0d7b82 */ /* 0x000ee20000000800 */
[----:B------:R-:W-:-:S04]  /*a090*/  IMAD R8, R5, R20, RZ ;  /* 0x0000001405087224 */ /* 0x000fc800078e02ff */
[----:B------:R-:W-:Y:S02]  /*a0a0*/  IMAD R5, R9, R21, R8 ;  /* 0x0000001509057224 */ /* 0x000fe400078e0208 */
[----:B------:R-:W-:Y:S01]  /*a0b0*/  IMAD.MOV.U32 R8, RZ, RZ, -0x1 ;  /* 0xffffffffff087424 */ /* 0x000fe200078e00ff */
[----:B------:R-:W4:Y:S01]  /*a0c0*/  LDC R14, c[0x0][0x608] ;  /* 0x00018200ff0e7b82 */ /* 0x000f220000000800 */
[----:B------:R-:W-:Y:S01]  /*a0d0*/  IMAD.IADD R5, R7, 0x1, R5 ;  /* 0x0000000107057824 */ /* 0x000fe200078e0205 */
[----:B------:R-:W-:-:S04]  /*a0e0*/  I2FP.F32.U32 R7, R3 ;  /* 0x0000000300077245 */ /* 0x000fc80000201000 */
[-C--:B0-----:R-:W-:Y:S01]  /*a0f0*/  SHF.R.U64 R10, R6, R22.reuse, R5 ;  /* 0x00000016060a7219 */ /* 0x081fe20000001205 */
[----:B--2---:R-:W-:Y:S01]  /*a100*/  IMAD.MOV R6, RZ, RZ, -R11 ;  /* 0x000000ffff067224 */ /* 0x004fe200078e0a0b */
[----:B------:R-:W0:Y:S01]  /*a110*/  LDC R9, c[0x0][0x658] ;  /* 0x00019600ff097b82 */ /* 0x000e220000000800 */
[----:B-1----:R-:W-:Y:S01]  /*a120*/  ISETP.NE.U32.AND P0, PT, R24, RZ, PT ;  /* 0x000000ff1800720c */ /* 0x002fe20003f05070 */
[----:B------:R-:W-:Y:S01]  /*a130*/  FMUL R7, R7, UR4 ;  /* 0x0000000407077c20 */ /* 0x000fe20008400000 */
[----:B------:R-:W-:Y:S02]  /*a140*/  SHF.R.U32.HI R5, RZ, R22, R5 ;  /* 0x00000016ff057219 */ /* 0x000fe40000011605 */
[----:B------:R-:W-:-:S03]  /*a150*/  ISETP.NE.AND.EX P0, PT, R25, RZ, PT, P0 ;  /* 0x000000ff1900720c */ /* 0x000fc60003f05300 */
[----:B------:R-:W1:Y:S01]  /*a160*/  LDC R20, c[0x0][0x148] ;  /* 0x00005200ff147b82 */ /* 0x000e620000000800 */
[----:B---3--:R-:W-:Y:S02]  /*a170*/  IMAD R23, R13, R6, R4 ;  /* 0x000000060d177224 */ /* 0x008fe400078e0204 */
[----:B------:R-:W-:-:S05]  /*a180*/  IMAD.MOV.U32 R6, RZ, RZ, 0x1 ;  /* 0x00000001ff067424 */ /* 0x000fca00078e00ff */
[----:B------:R-:W2:Y:S01]  /*a190*/  LDC R21, c[0x0][0x600] ;  /* 0x00018000ff157b82 */ /* 0x000ea20000000800 */
[-CC-:B----4-:R-:W-:Y:S02]  /*a1a0*/  SHF.R.U64 R13, R10, R14.reuse, R5.reuse ;  /* 0x0000000e0a0d7219 */ /* 0x190fe40000001205 */
[----:B------:R-:W-:Y:S02]  /*a1b0*/  SHF.R.U32.HI R4, RZ, R14, R5 ;  /* 0x0000000eff047219 */ /* 0x000fe40000011605 */
[----:B------:R3:W4:Y:S03]  /*a1c0*/  F2I.U32.TRUNC.NTZ R14, R7 ;  /* 0x00000007000e7305 */ /* 0x000726000020f000 */
[----:B------:R-:W1:Y:S01]  /*a1d0*/  LDC R26, c[0x0][0x648] ;  /* 0x00019200ff1a7b82 */ /* 0x000e620000000800 */
[-C--:B0-----:R-:W-:Y:S02]  /*a1e0*/  SHF.R.U64 R15, R13, R9.reuse, R4 ;  /* 0x000000090d0f7219 */ /* 0x081fe40000001204 */
[----:B------:R-:W-:-:S02]  /*a1f0*/  SHF.L.U32 R8, R8, R9, RZ ;  /* 0x0000000908087219 */ /* 0x000fc400000006ff */
[-C--:B------:R-:W-:Y:S01]  /*a200*/  SHF.R.U32.HI R5, RZ, R9.reuse, R4 ;  /* 0x00000009ff057219 */ /* 0x080fe20000011604 */
[----:B------:R-:W-:Y:S01]  /*a210*/  IMAD.MOV.U32 R4, RZ, RZ, R15 ;  /* 0x000000ffff047224 */ /* 0x000fe200078e000f */
[----:B------:R-:W-:Y:S01]  /*a220*/  SHF.L.U32 R22, R6, R9, RZ ;  /* 0x0000000906167219 */ /* 0x000fe200000006ff */
[----:B------:R-:W0:Y:S01]  /*a230*/  LDC R27, c[0x0][0x638] ;  /* 0x00018e00ff1b7b82 */ /* 0x000e220000000800 */
[----:B------:R-:W-:-:S07]  /*a240*/  LOP3.LUT R28, RZ, R8, RZ, 0x33, !PT ;  /* 0x00000008ff1c7212 */ /* 0x000fce00078e33ff */
        /* <DEDUP_REMOVED lines=12> */
.L_x_209:
[----:B------:R-:W-:Y:S01]  /*a310*/  ISETP.NE.AND P0, PT, R2, 0x1, PT ;  /* 0x000000010200780c */ /* 0x000fe20003f05270 */
[----:B--2---:R-:W-:Y:S01]  /*a320*/  VIADD R7, R21, 0xffffffff ;  /* 0xffffffff15077836 */ /* 0x004fe20000000000 */
[----:B-1----:R-:W-:Y:S01]  /*a330*/  SHF.R.U64 R5, R4, R26, R5 ;  /* 0x0000001a04057219 */ /* 0x002fe20000001205 */
[----:B------:R-:W-:Y:S01]  /*a340*/  IMAD.MOV R14, RZ, RZ, -R14 ;  /* 0x000000ffff0e7224 */ /* 0x000fe200078e0a0e */
[----:B------:R-:W-:Y:S01]  /*a350*/  LOP3.LUT R4, R13, R28, RZ, 0xc0, !PT ;  /* 0x0000001c0d047212 */ /* 0x000fe200078ec0ff */
[----:B------:R-:W-:Y:S01]  /*a360*/  IMAD.MOV.U32 R8, RZ, RZ, R12 ;  /* 0x000000ffff087224 */ /* 0x000fe200078e000c */
[----:B------:R-:W-:Y:S01]  /*a370*/  LOP3.LUT R10, R10, R7, RZ, 0xc0, !PT ;  /* 0x000000070a0a7212 */ /* 0x000fe200078ec0ff */
[----:B------:R-:W-:Y:S02]  /*a380*/  IMAD.MOV R6, RZ, RZ, -R5 ;  /* 0x000000ffff067224 */ /* 0x000fe400078e0a05 */
[----:B------:R-:W-:-:S04]  /*a390*/  IMAD R4, R22, R5, R4 ;  /* 0x0000000516047224 */ /* 0x000fc800078e0204 */
[----:B------:R-:W-:Y:S02]  /*a3a0*/  @P0 IMAD R23, R20, R14, R3 ;  /* 0x0000000e14170224 */ /* 0x000fe400078e0203 */
[----:B0-----:R-:W-:Y:S02]  /*a3b0*/  IMAD R3, R6, R27, R15 ;  /* 0x0000001b06037224 */ /* 0x001fe400078e020f */
[----:B------:R-:W-:Y:S02]  /*a3c0*/  IMAD R7, R4, R29, R23 ;  /* 0x0000001d04077224 */ /* 0x000fe400078e0217 */
[----:B------:R-:W-:Y:S02]  /*a3d0*/  IMAD R4, R3, R21, R10 ;  /* 0x0000001503047224 */ /* 0x000fe400078e020a */
[----:B------:R-:W-:-:S03]  /*a3e0*/  IMAD.MOV.U32 R6, RZ, RZ, 0x1 ;  /* 0x00000001ff067424 */ /* 0x000fc600078e00ff */
[----:B------:R-:W-:Y:S02]  /*a3f0*/  SEL R9, R4, R7, !P0 ;  /* 0x0000000704097207 */ /* 0x000fe40004000000 */
[----:B------:R-:W-:-:S07]  /*a400*/  SEL R7, R7, R4, !P0 ;  /* 0x0000000407077207 */ /* 0x000fce0004000000 */
.L_x_207:
[----:B------:R-:W-:-:S08]  /*a410*/  NOP ;  /* 0x0000000000007918 */ /* 0x000fd00000000000 */
[----:B------:R-:W0:-:S00]  /*a420*/  USETMAXREG.DEALLOC.CTAPOOL 0x28 ;  /* 0x00000028000079c8 */ /* 0x000e0000080e0500 */
[----:B0-----:R-:W-:-:S13]  /*a430*/  ISETP.NE.AND P0, PT, R0, RZ, PT ;  /* 0x000000ff0000720c */ /* 0x001fda0003f05270 */
[----:B------:R-:W-:Y:S05]  /*a440*/  @P0 EXIT ;  /* 0x000000000000094d */ /* 0x000fea0003800000 */
[----:B------:R-:W-:Y:S01]  /*a450*/  LOP3.LUT P0, RZ, R6, 0xff, RZ, 0xc0, !PT ;  /* 0x000000ff06ff7812 */ /* 0x000fe2000780c0ff */
[----:B------:R-:W-:Y:S02]  /*a460*/  IMAD.MOV.U32 R0, RZ, RZ, 0x1 ;  /* 0x00000001ff007424 */ /* 0x000fe400078e00ff */
[----:B------:R-:W-:-:S10]  /*a470*/  IMAD.MOV.U32 R12, RZ, RZ, RZ ;  /* 0x000000ffff0c7224 */ /* 0x000fd400078e00ff */
[----:B------:R-:W-:Y:S05]  /*a480*/  @!P0 BRA `(.L_x_210) ;  /* 0x0000000c00308947 */ /* 0x000fea0003800000 */
[----:B------:R-:W0:Y:S01]  /*a490*/  LDC R0, c[0x0][0x28c] ;  /* 0x0000a300ff007b82 */ /* 0x000e220000000800 */
[----:B------:R-:W-:Y:S01]  /*a4a0*/  ULDC UR5, c[0x0][0x600] ;  /* 0x0001800000057ab9 */ /* 0x000fe20000000800 */
[----:B------:R-:W-:Y:S01]  /*a4b0*/  ULDC UR4, c[0x0][0xc] ;  /* 0x0000030000047ab9 */ /* 0x000fe20000000800 */
[----:B------:R-:W-:Y:S01]  /*a4c0*/  UIADD3 UR16, UR5, -0x1, URZ ;  /* 0xffffffff05107890 */ /* 0x000fe2000fffe03f */
[C---:B------:R-:W-:Y:S01]  /*a4d0*/  LOP3.LUT P2, RZ, R18.reuse, 0x7f, RZ, 0xc0, !PT ;  /* 0x0000007f12ff7812 */ /* 0x040fe2000784c0ff */
[----:B------:R-:W-:Y:S01]  /*a4e0*/  ULDC UR6, c[0x0][0x658] ;  /* 0x0001960000067ab9 */ /* 0x000fe20000000800 */
[----:B------:R-:W-:Y:S01]  /*a4f0*/  ULDC UR5, c[0x0][0x10] ;  /* 0x0000040000057ab9 */ /* 0x000fe20000000800 */
[----:B------:R-:W-:Y:S01]  /*a500*/  UMOV UR7, 0xffffffff ;  /* 0xffffffff00077882 */ /* 0x000fe20000000000 */
[----:B------:R-:W-:Y:S01]  /*a510*/  UMOV UR8, 0x1 ;  /* 0x0000000100087882 */ /* 0x000fe20000000000 */
[----:B------:R-:W-:Y:S01]  /*a520*/  UIMAD.WIDE.U32 UR4, UR4, UR5, URZ ;  /* 0x00000005040472a5 */ /* 0x000fe2000f8e003f */
[----:B------:R-:W-:Y:S01]  /*a530*/  LOP3.LUT P0, RZ, R18, 0x1f, RZ, 0xc0, !PT ;  /* 0x0000001f12ff7812 */ /* 0x000fe2000780c0ff */
[----:B------:R-:W-:Y:S01]  /*a540*/  USHF.L.U32 UR7, UR7, UR6, URZ ;  /* 0x0000000607077299 */ /* 0x000fe2000800063f */
[----:B------:R-:W-:Y:S01]  /*a550*/  BSSY B0, `(.L_x_210) ;  /* 0x00000bf000007945 */ /* 0x000fe20003800000 */
[----:B------:R-:W-:Y:S01]  /*a560*/  USHF.L.U32 UR18, UR8, UR6, URZ ;  /* 0x0000000608127299 */ /* 0x000fe2000800063f */
[----:B------:R-:W-:Y:S01]  /*a570*/  IMAD.MOV.U32 R13, RZ, RZ, 0x1 ;  /* 0x00000001ff0d7424 */ /* 0x000fe200078e00ff */
[----:B------:R-:W-:Y:S01]  /*a580*/  LOP3.LUT R11, R19, 0x2, RZ, 0xfc, !PT ;  /* 0x00000002130b7812 */ /* 0x000fe200078efcff */
[----:B------:R-:W-:Y:S01]  /*a590*/  ULDC UR6, c[0x0][0x14] ;  /* 0x0000050000067ab9 */ /* 0x000fe20000000800 */
[----:B------:R-:W-:Y:S01]  /*a5a0*/  PLOP3.LUT P0, PT, P0, P2, PT, 0x8a, 0x0 ;  /* 0x000000000000781c */ /* 0x000fe20000705172 */
[----:B------:R-:W-:Y:S01]  /*a5b0*/  UIMAD.WIDE.U32 UR20, UR4, UR6, URZ ;  /* 0x00000006041472a5 */ /* 0x000fe2000f8e003f */
[----:B------:R-:W-:Y:S01]  /*a5c0*/  IMAD.MOV.U32 R12, RZ, RZ, RZ ;  /* 0x000000ffff0c7224 */ /* 0x000fe200078e00ff */
[----:B------:R-:W-:-:S02]  /*a5d0*/  UIMAD UR13, UR5, UR6, URZ ;  /* 0x00000006050d72a4 */ /* 0x000fc4000f8e023f */
[----:B------:R-:W-:Y:S01]  /*a5e0*/  ULOP3.LUT UR17, URZ, UR7, URZ, 0x33, !UPT ;  /* 0x000000073f117292 */ /* 0x000fe2000f8e333f */
[----:B0-----:R-:W-:Y:S01]  /*a5f0*/  VIADD R0, R0, 0x3f ;  /* 0x0000003f00007836 */ /* 0x001fe20000000000 */
[----:B------:R-:W-:Y:S01]  /*a600*/  UIADD3 UR13, UR21, UR13, URZ ;  /* 0x0000000d150d7290 */ /* 0x000fe2000fffe03f */
[----:B------:R-:W-:-:S03]  /*a610*/  ULDC.64 UR22, c[0x0][0x198] ;  /* 0x0000660000167ab9 */ /* 0x000fc60000000a00 */
[----:B------:R-:W-:-:S04]  /*a620*/  SHF.R.S32.HI R3, RZ, 0x1f, R0 ;  /* 0x0000001fff037819 */ /* 0x000fc80000011400 */
[----:B------:R-:W-:Y:S01]  /*a630*/  LEA.HI R3, R3, R0, RZ, 0x6 ;  /* 0x0000000003037211 */ /* 0x000fe200078f30ff */
[----:B------:R-:W-:-:S03]  /*a640*/  IMAD.MOV.U32 R0, RZ, RZ, 0x1 ;  /* 0x00000001ff007424 */ /* 0x000fc600078e00ff */
[----:B------:R-:W-:-:S05]  /*a650*/  SHF.R.S32.HI R3, RZ, 0x6, R3 ;  /* 0x00000006ff037819 */ /* 0x000fca0000011403 */
[----:B------:R-:W-:-:S07]  /*a660*/  VIADD R10, R3, 0x1 ;  /* 0x00000001030a7836 */ /* 0x000fce0000000000 */
.L_x_222:
[----:B------:R-:W-:-:S03]  /*a670*/  UMOV UR4, 0xffffffff ;  /* 0xffffffff00047882 */ /* 0x000fc60000000000 */
[----:B------:R-:W-:Y:S05]  /*a680*/  BRA.DIV UR4, `(.L_x_211) ;  /* 0x0000000e04c07947 */ /* 0x000fea000b800000 */
[----:B------:R-:W-:-:S13]  /*a690*/  ELECT P6, URZ, PT ;  /* 0x00000000003f782f */ /* 0x000fda00038c0000 */
.L_x_234:
[----:B------:R-:W0:Y:S01]  /*a6a0*/  LDC R4, c[0x0][0x28c] ;  /* 0x0000a300ff047b82 */ /* 0x000e220000000800 */
[----:B------:R-:W-:Y:S01]  /*a6b0*/  BSSY B1, `(.L_x_212) ;  /* 0x0000037000017945 */ /* 0x000fe20003800000 */
[----:B0-----:R-:W-:-:S13]  /*a6c0*/  ISETP.LT.OR P6, PT, R4, 0x1, !P6 ;  /* 0x000000010400780c */ /* 0x001fda00077c1670 */
[----:B------:R-:W-:Y:S05]  /*a6d0*/  @P6 BRA `(.L_x_213) ;  /* 0x0000000000d06947 */ /* 0x000fea0003800000 */
[----:B------:R-:W-:Y:S02]  /*a6e0*/  IMAD R15, R9, 0xb0, RZ ;  /* 0x000000b0090f7824 */ /* 0x000fe400078e02ff */
[----:B------:R-:W-:Y:S02]  /*a6f0*/  IMAD.SHL.U32 R18, R7, 0x80, RZ ;  /* 0x0000008007127824 */ /* 0x000fe400078e00ff */
[----:B------:R-:W-:Y:S02]  /*a700*/  IMAD.MOV.U32 R20, RZ, RZ, RZ ;  /* 0x000000ffff147224 */ /* 0x000fe400078e00ff */
[----:B------:R-:W-:Y:S02]  /*a710*/  IMAD.MOV.U32 R4, RZ, RZ, R10 ;  /* 0x000000ffff047224 */ /* 0x000fe400078e000a */
[----:B------:R-:W-:Y:S02]  /*a720*/  IMAD.MOV.U32 R5, RZ, RZ, R0 ;  /* 0x000000ffff057224 */ /* 0x000fe400078e0000 */
[----:B------:R-:W-:-:S07]  /*a730*/  IMAD.MOV.U32 R6, RZ, RZ, R12 ;  /* 0x000000ffff067224 */ /* 0x000fce00078e000c */
.L_x_217:
[----:B------:R-:W0:Y:S01]  /*a740*/  S2R R14, SR_CgaCtaId ;  /* 0x00000000000e7919 */ /* 0x000e220000008800 */
[----:B------:R-:W-:Y:S01]  /*a750*/  MOV R7, 0x400 ;  /* 0x0000040000077802 */ /* 0x000fe20000000f00 */
[----:B------:R-:W1:Y:S03]  /*a760*/  @!P2 LDC R9, c[0x0][0x500] ;  /* 0x00014000ff09ab82 */ /* 0x000e660000000800 */
[----:B0-----:R-:W-:Y:S02]  /*a770*/  LEA R21, R14, R7, 0x18 ;  /* 0x000000070e157211 */ /* 0x001fe400078ec0ff */
[----:B------:R-:W-:-:S03]  /*a780*/  SHF.L.U32 R7, R5, 0x1f, RZ ;  /* 0x0000001f05077819 */ /* 0x000fc600000006ff */
[----:B------:R-:W-:-:S04]  /*a790*/  IMAD R14, R6, 0x8, R21 ;  /* 0x00000008060e7824 */ /* 0x000fc800078e0215 */
[----:B------:R-:W0:Y:S02]  /*a7a0*/  SYNCS.PHASECHK.TRANS64.TRYWAIT P1, [R14+URZ+0x28], R7 ;  /* 0x000028070e0075a7 */ /* 0x000e24000802017f */
[----:B01----:R-:W-:Y:S05]  /*a7b0*/  @!P1 BRA `(.L_x_214) ;  /* 0x0000000c00949947 */ /* 0x003fea0003800000 */
.L_x_235:
[----:B0-----:R-:W-:Y:S01]  /*a7c0*/  PRMT R7, R11, 0x9910, RZ ;  /* 0x000099100b077816 */ /* 0x001fe200000000ff */
[----:B------:R0:W-:Y:S03]  /*a7d0*/  @!P2 SYNCS.ARRIVE.TRANS64 RZ, [R14+URZ], R9 ;  /* 0x000000090effa9a7 */ /* 0x0001e6000800003f */
[----:B------:R-:W-:-:S13]  /*a7e0*/  ISETP.NE.AND P1, PT, R7, 0x2, PT ;  /* 0x000000020700780c */ /* 0x000fda0003f25270 */
[----:B0-----:R-:W-:Y:S05]  /*a7f0*/  @P1 BRA `(.L_x_215) ;  /* 0x0000000000041947 */ /* 0x001fea0003800000 */
[----:B------:R-:W-:Y:S01]  /*a800*/  BPT.TRAP 0x1 ;  /* 0x000000040000795c */ /* 0x000fe20000300000 */
.L_x_215:
[----:B------:R-:W-:Y:S05]  /*a810*/  @P0 BRA `(.L_x_216) ;  /* 0x0000000000040947 */ /* 0x000fea0003800000 */
[----:B------:R-:W-:Y:S01]  /*a820*/  BPT.TRAP 0x1 ;  /* 0x000000040000795c */ /* 0x000fe20000300000 */
.L_x_216:
[--C-:B------:R-:W-:Y:S01]  /*a830*/  IMAD R7, R6, 0x4000, R21.reuse ;  /* 0x0000400006077824 */ /* 0x100fe200078e0215 */
[----:B------:R-:W-:Y:S01]  /*a840*/  R2UR UR9, R14 ;  /* 0x000000000e0972ca */ /* 0x000fe200000e0000 */
[----:B------:R-:W-:Y:S01]  /*a850*/  IMAD R21, R6, 0x5800, R21 ;  /* 0x0000580006157824 */ /* 0x000fe200078e0215 */
[----:B------:R-:W-:Y:S01]  /*a860*/  UIADD3 UR4, UP0, UR22, 0xf0, URZ ;  /* 0x000000f016047890 */ /* 0x000fe2000ff1e03f */
[----:B------:R-:W-:Y:S01]  /*a870*/  VIADD R4, R4, 0xffffffff ;  /* 0xffffffff04047836 */ /* 0x000fe20000000000 */
[----:B------:R-:W-:Y:S01]  /*a880*/  R2UR UR5, R7 ;  /* 0x00000000070572ca */ /* 0x000fe200000e0000 */
[----:B------:R-:W-:Y:S01]  /*a890*/  UIADD3 UR24, UP1, UR22, 0x1f0, URZ ;  /* 0x000001f016187890 */ /* 0x000fe2000ff3e03f */
[----:B------:R-:W-:Y:S01]  /*a8a0*/  R2UR UR8, R21 ;  /* 0x00000000150872ca */ /* 0x000fe200000e0000 */
[----:B------:R-:W-:Y:S01]  /*a8b0*/  VIADD R6, R6, 0x1 ;  /* 0x0000000106067836 */ /* 0x000fe20000000000 */
[----:B------:R-:W-:Y:S01]  /*a8c0*/  R2UR UR11, R18 ;  /* 0x00000000120b72ca */ /* 0x000fe200000e0000 */
[----:B------:R-:W-:Y:S01]  /*a8d0*/  UIADD3.X UR25, URZ, UR23, URZ, UP1, !UPT ;  /* 0x000000173f197290 */ /* 0x000fe20008ffe43f */
[----:B------:R-:W-:Y:S01]  /*a8e0*/  R2UR UR10, R20 ;  /* 0x00000000140a72ca */ /* 0x000fe200000e0000 */
[----:B------:R-:W-:Y:S01]  /*a8f0*/  UMOV UR6, 0x0 ;  /* 0x0000000000067882 */ /* 0x000fe20000000000 */
[----:B------:R-:W-:Y:S01]  /*a900*/  R2UR UR12, R8 ;  /* 0x00000000080c72ca */ /* 0x000fe200000e0000 */
[----:B------:R-:W-:Y:S01]  /*a910*/  UMOV UR7, 0x10000000 ;  /* 0x1000000000077882 */ /* 0x000fe20000000000 */
[----:B------:R-:W-:Y:S01]  /*a920*/  R2UR UR19, R15 ;  /* 0x000000000f1372ca */ /* 0x000fe200000e0000 */
[----:B------:R-:W-:Y:S01]  /*a930*/  VIADD R20, R20, 0x40 ;  /* 0x0000004014147836 */ /* 0x000fe20000000000 */
[----:B------:R-:W-:Y:S01]  /*a940*/  ISETP.GT.AND P3, PT, R4, 0x1, PT ;  /* 0x000000010400780c */ /* 0x000fe20003f64270 */
[----:B------:R-:W-:Y:S01]  /*a950*/  UIADD3 UR14, UR5, 0x100, URZ ;  /* 0x00000100050e7890 */ /* 0x000fe2000fffe03f */
[----:B------:R-:W-:Y:S01]  /*a960*/  ISETP.NE.AND P1, PT, R6, 0x5, PT ;  /* 0x000000050600780c */ /* 0x000fe20003f25270 */
[----:B------:R-:W-:-:S02]  /*a970*/  UIADD3.X UR5, URZ, UR23, URZ, UP0, !UPT ;  /* 0x000000173f057290 */ /* 0x000fc400087fe43f */
[----:B------:R-:W-:Y:S01]  /*a980*/  UIADD3 UR15, UR8, 0x14100, URZ ;  /* 0x00014100080f7890 */ /* 0x000fe2000fffe03f */
[----:B------:R-:W-:Y:S02]  /*a990*/  SEL R14, RZ, 0x1, P1 ;  /* 0x00000001ff0e7807 */ /* 0x000fe40000800000 */
[----:B------:R-:W-:Y:S01]  /*a9a0*/  UMOV UR8, UR14 ;  /* 0x0000000e00087c82 */ /* 0x000fe20008000000 */
[----:B------:R-:W-:Y:S02]  /*a9b0*/  SEL R6, R6, RZ, P1 ;  /* 0x000000ff06067207 */ /* 0x000fe40000800000 */
[----:B------:R-:W-:Y:S01]  /*a9c0*/  LOP3.LUT R5, R5, R14, RZ, 0x3c, !PT ;  /* 0x0000000e05057212 */ /* 0x000fe200078e3cff */
[----:B------:R0:W-:Y:S02]  /*a9d0*/  UTMALDG.3D [UR8], [UR4], desc[UR6] ;  /* 0x00000608040075b4 */ /* 0x0001e40008011000 */
[----:B0-----:R-:W-:Y:S01]  /*a9e0*/  UMOV UR8, UR15 ;  /* 0x0000000f00087c82 */ /* 0x001fe20008000000 */
[----:B------:R-:W-:-:S02]  /*a9f0*/  UMOV UR11, UR19 ;  /* 0x00000013000b7c82 */ /* 0x000fc40008000000 */
[----:B------:R0:W-:Y:S02]  /*aa00*/  UTMALDG.3D [UR8], [UR24], desc[UR6] ;  /* 0x00000608180075b4 */ /* 0x0001e40008011000 */
[----:B0-----:R-:W-:Y:S05]  /*aa10*/  @P3 BRA `(.L_x_217) ;  /* 0xfffffffc00483947 */ /* 0x001fea000383ffff */
.L_x_213:
[----:B------:R-:W-:Y:S05]  /*aa20*/  BSYNC B1 ;  /* 0x0000000000017941 */ /* 0x000fea0003800000 */
.L_x_212:
[----:B------:R-:W-:Y:S01]  /*aa30*/  LOP3.LUT P3, RZ, R13, 0xff, RZ, 0xc0, !PT ;  /* 0x000000ff0dff7812 */ /* 0x000fe2000786c0ff */
[----:B------:R-:W-:Y:S01]  /*aa40*/  IMAD.IADD R12, R3, 0x1, R12 ;  /* 0x00000001030c7824 */ /* 0x000fe200078e020c */
[----:B------:R-:W-:Y:S01]  /*aa50*/  IADD3 R16, P4, R16, UR20, RZ ;  /* 0x0000001410107c10 */ /* 0x000fe2000ff9e0ff */
[----:B------:R-:W-:Y:S01]  /*aa60*/  ULDC.64 UR4, c[0x0][0x650] ;  /* 0x0001940000047ab9 */ /* 0x000fe20000000a00 */
[----:B------:R-:W-:Y:S01]  /*aa70*/  BSSY B1, `(.L_x_218) ;  /* 0x000006a000017945 */ /* 0x000fe20003800000 */
[----:B------:R-:W-:Y:S01]  /*aa80*/  IMAD.MOV.U32 R9, RZ, RZ, -0x1 ;  /* 0xffffffffff097424 */ /* 0x000fe200078e00ff */
[----:B------:R-:W-:Y:S01]  /*aa90*/  ISETP.GT.U32.AND P1, PT, R12, 0x4, PT ;  /* 0x000000040c00780c */ /* 0x000fe20003f24070 */
[----:B------:R-:W-:Y:S01]  /*aaa0*/  IMAD.MOV.U32 R8, RZ, RZ, -0x1 ;  /* 0xffffffffff087424 */ /* 0x000fe200078e00ff */
[----:B------:R-:W-:Y:S02]  /*aab0*/  IADD3.X R17, R17, UR13, RZ, P4, !PT ;  /* 0x0000000d11117c10 */ /* 0x000fe4000a7fe4ff */
[----:B------:R-:W-:-:S02]  /*aac0*/  ISETP.LT.U32.AND P1, PT, R3, 0x5, P1 ;  /* 0x000000050300780c */ /* 0x000fc40000f21070 */
[----:B------:R-:W-:Y:S01]  /*aad0*/  PRMT R13, RZ, 0x7610, R13 ;  /* 0x00007610ff0d7816 */ /* 0x000fe2000000000d */
[----:B------:R-:W0:Y:S01]  /*aae0*/  @P3 S2R R5, SR_CgaCtaId ;  /* 0x0000000000053919 */ /* 0x000e220000008800 */
[----:B------:R-:W-:-:S04]  /*aaf0*/  @P3 MOV R4, 0x400 ;  /* 0x0000040000043802 */ /* 0x000fc80000000f00 */
[----:B0-----:R-:W-:Y:S01]  /*ab00*/  @P3 LEA R6, R5, R4, 0x18 ;  /* 0x0000000405063211 */ /* 0x001fe200078ec0ff */
[----:B------:R-:W-:-:S03]  /*ab10*/  IMAD.WIDE.U32 R4, R12, -0x33333333, RZ ;  /* 0xcccccccd0c047825 */ /* 0x000fc600078e00ff */
[----:B------:R0:W-:Y:S01]  /*ab20*/  @P3 SYNCS.ARRIVE.TRANS64.A1T0 RZ, [R6+URZ+0x68], RZ ;  /* 0x000068ff06ff39a7 */ /* 0x0001e2000810003f */
[----:B------:R-:W-:Y:S02]  /*ab30*/  ISETP.GE.U32.AND P3, PT, R3, 0x5, PT ;  /* 0x000000050300780c */ /* 0x000fe40003f66070 */
[----:B------:R-:W-:Y:S02]  /*ab40*/  SHF.R.U32.HI R7, RZ, 0x2, R5 ;  /* 0x00000002ff077819 */ /* 0x000fe40000011605 */
[----:B------:R-:W-:Y:S02]  /*ab50*/  SEL R5, RZ, 0x1, !P1 ;  /* 0x00000001ff057807 */ /* 0x000fe40004800000 */
[----:B------:R-:W-:Y:S01]  /*ab60*/  ISETP.GE.U32.AND P1, PT, R16, UR4, PT ;  /* 0x0000000410007c0c */ /* 0x000fe2000bf26070 */
[----:B------:R-:W-:Y:S01]  /*ab70*/  IMAD R12, R7, -0x5, R12 ;  /* 0xfffffffb070c7824 */ /* 0x000fe200078e020c */
[----:B------:R-:W-:Y:S02]  /*ab80*/  LOP3.LUT R0, R0, R5, RZ, 0x3c, !PT ;  /* 0x0000000500007212 */ /* 0x000fe400078e3cff */
[----:B------:R-:W-:-:S02]  /*ab90*/  ISETP.GE.U32.AND.EX P1, PT, R17, UR5, PT, P1 ;  /* 0x0000000511007c0c */ /* 0x000fc4000bf26110 */
[----:B------:R-:W-:Y:S02]  /*aba0*/  PRMT R4, RZ, 0x7610, R4 ;  /* 0x00007610ff047816 */ /* 0x000fe40000000004 */
[----:B------:R-:W-:Y:S01]  /*abb0*/  @P3 LOP3.LUT R0, R0, 0x1, R7, 0x78, !PT ;  /* 0x0000000100003812 */ /* 0x000fe200078e7807 */
[----:B------:R-:W-:-:S08]  /*abc0*/  IMAD.MOV.U32 R7, RZ, RZ, -0x1 ;  /* 0xffffffffff077424 */ /* 0x000fd000078e00ff */
[----:B0-----:R-:W-:Y:S05]  /*abd0*/  @P1 BRA `(.L_x_219) ;  /* 0x00000004004c1947 */ /* 0x001fea0003800000 */
[----:B------:R-:W-:Y:S01]  /*abe0*/  ULDC.64 UR4, c[0x0][0x628] ;  /* 0x00018a0000047ab9 */ /* 0x000fe20000000a00 */
[----:B------:R-:W0:Y:S01]  /*abf0*/  S2R R15, SR_CTAID.X ;  /* 0x00000000000f7919 */ /* 0x000e220000002500 */
[----:B------:R-:W-:Y:S01]  /*ac00*/  ISETP.NE.U32.AND P1, PT, RZ, UR4, PT ;  /* 0x00000004ff007c0c */ /* 0x000fe2000bf25070 */
[----:B------:R-:W-:Y:S01]  /*ac10*/  ULDC UR7, c[0x0][0x630] ;  /* 0x00018c0000077ab9 */ /* 0x000fe20000000800 */
[----:B------:R-:W-:Y:S01]  /*ac20*/  IMAD.MOV.U32 R4, RZ, RZ, R16 ;  /* 0x000000ffff047224 */ /* 0x000fe200078e0010 */
[----:B------:R-:W1:Y:S01]  /*ac30*/  S2R R14, SR_CTAID.Y ;  /* 0x00000000000e7919 */ /* 0x000e620000002600 */
[----:B------:R-:W-:Y:S01]  /*ac40*/  ISETP.NE.AND.EX P1, PT, RZ, UR5, PT, P1 ;  /* 0x00000005ff007c0c */ /* 0x000fe2000bf25310 */
[----:B------:R-:W-:-:S12]  /*ac50*/  IMAD.MOV.U32 R5, RZ, RZ, R17 ;  /* 0x000000ffff057224 */ /* 0x000fd800078e0011 */
[----:B------:R-:W-:Y:S05]  /*ac60*/  @!P1 BRA `(.L_x_220) ;  /* 0x0000000000289947 */ /* 0x000fea0003800000 */
[----:B------:R-:W-:Y:S02]  /*ac70*/  ULDC UR6, c[0x0][0x634] ;  /* 0x00018d0000067ab9 */ /* 0x000fe40000000800 */
[----:B------:R-:W-:-:S05]  /*ac80*/  IADD3 R9, P1, R16, UR6, RZ ;  /* 0x0000000610097c10 */ /* 0x000fca000ff3e0ff */
[----:B------:R-:W-:-:S04]  /*ac90*/  IMAD.X R21, RZ, RZ, R17, P1 ;  /* 0x000000ffff157224 */ /* 0x000fc800008e0611 */
[----:B------:R-:W-:-:S04]  /*aca0*/  IMAD.WIDE.U32 R6, R21, UR4, RZ ;  /* 0x0000000415067c25 */ /* 0x000fc8000f8e00ff */
[----:B------:R-:W-:-:S04]  /*acb0*/  IMAD.WIDE.U32 R6, P1, R9, UR5, R6 ;  /* 0x0000000509067c25 */ /* 0x000fc8000f820006 */
[----:B------:R-:W-:-:S04]  /*acc0*/  IMAD.WIDE.U32 R8, R9, UR4, RZ ;  /* 0x0000000409087c25 */ /* 0x000fc8000f8e00ff */
[----:B------:R-:W-:Y:S01]  /*acd0*/  IMAD.X R5, RZ, RZ, RZ, P1 ;  /* 0x000000ffff057224 */ /* 0x000fe200008e06ff */
[----:B------:R-:W-:Y:S01]  /*ace0*/  IADD3 RZ, P1, R9, R6, RZ ;  /* 0x0000000609ff7210 */ /* 0x000fe20007f3e0ff */
[----:B------:R-:W-:-:S04]  /*acf0*/  IMAD.MOV.U32 R4, RZ, RZ, R7 ;  /* 0x000000ffff047224 */ /* 0x000fc800078e0007 */
[----:B------:R-:W-:-:S08]  /*ad00*/  IMAD.WIDE.U32.X R4, R21, UR5, R4, P1 ;  /* 0x0000000515047c25 */ /* 0x000fd000088e0404 */
.L_x_220:
[--C-:B------:R-:W-:Y:S01]  /*ad10*/  SHF.R.U64 R8, R4, UR7, R5.reuse ;  /* 0x0000000704087c19 */ /* 0x100fe20008001205 */
[----:B------:R-:W-:Y:S01]  /*ad20*/  ULDC.64 UR4, c[0x0][0x620] ;  /* 0x0001880000047ab9 */ /* 0x000fe20000000a00 */
[----:B------:R-:W-:Y:S01]  /*ad30*/  SHF.R.U32.HI R4, RZ, UR7, R5 ;  /* 0x00000007ff047c19 */ /* 0x000fe20008011605 */
[----:B------:R-:W2:Y:S01]  /*ad40*/  LDC R24, c[0x0][0x144] ;  /* 0x00005100ff187b82 */ /* 0x000ea20000000800 */
[----:B------:R-:W-:Y:S01]  /*ad50*/  IADD3 R7, P1, RZ, -R8, RZ ;  /* 0x80000008ff077210 */ /* 0x000fe20007f3e0ff */
[----:B------:R-:W-:Y:S01]  /*ad60*/  ULDC.64 UR8, c[0x0][0x640] ;  /* 0x0001900000087ab9 */ /* 0x000fe20000000a00 */
[----:B0-----:R-:W-:Y:S01]  /*ad70*/  I2FP.F32.U32 R9, R15 ;  /* 0x0000000f00097245 */ /* 0x001fe20000201000 */
[----:B------:R-:W-:Y:S02]  /*ad80*/  ULDC UR6, c[0x0][0x608] ;  /* 0x0001820000067ab9 */ /* 0x000fe40000000800 */
[----:B------:R-:W-:Y:S01]  /*ad90*/  IMAD.X R4, RZ, RZ, ~R4, P1 ;  /* 0x000000ffff047224 */ /* 0x000fe200008e0e04 */
[----:B------:R-:W-:Y:S01]  /*ada0*/  ISETP.NE.U32.AND P1, PT, RZ, UR8, PT ;  /* 0x00000008ff007c0c */ /* 0x000fe2000bf25070 */
[----:B------:R-:W0:Y:S02]  /*adb0*/  LDC R21, c[0x0][0x148] ;  /* 0x00005200ff157b82 */ /* 0x000e240000000800 */
[----:B------:R-:W-:Y:S01]  /*adc0*/  IMAD R6, R4, UR4, RZ ;  /* 0x0000000404067c24 */ /* 0x000fe2000f8e02ff */
[----:B------:R-:W-:Y:S01]  /*add0*/  ISETP.NE.AND.EX P1, PT, RZ, UR9, PT, P1 ;  /* 0x00000009ff007c0c */ /* 0x000fe2000bf25310 */
[----:B------:R-:W-:Y:S01]  /*ade0*/  IMAD.WIDE.U32 R4, R7, UR4, R16 ;  /* 0x0000000407047c25 */ /* 0x000fe2000f8e0010 */
[----:B------:R-:W-:-:S03]  /*adf0*/  ULDC UR4, c[0x0][0x150] ;  /* 0x0000540000047ab9 */ /* 0x000fc60000000800 */
[----:B------:R-:W-:Y:S02]  /*ae00*/  IMAD R7, R7, UR5, R6 ;  /* 0x0000000507077c24 */ /* 0x000fe4000f8e0206 */
[----:B------:R-:W-:Y:S01]  /*ae10*/  FMUL R6, R9, UR4 ;  /* 0x0000000409067c20 */ /* 0x000fe20008400000 */
[----:B------:R-:W-:Y:S01]  /*ae20*/  ULDC UR4, c[0x0][0x618] ;  /* 0x0001860000047ab9 */ /* 0x000fe20000000800 */
[----:B------:R-:W-:Y:S01]  /*ae30*/  ULDC UR5, c[0x0][0x154] ;  /* 0x0000550000057ab9 */ /* 0x000fe20000000800 */
[----:B------:R-:W-:-:S03]  /*ae40*/  IMAD.IADD R5, R5, 0x1, R7 ;  /* 0x0000000105057824 */ /* 0x000fc600078e0207 */
[----:B------:R-:W3:Y:S02]  /*ae50*/  F2I.U32.TRUNC.NTZ R6, R6 ;  /* 0x0000000600067305 */ /* 0x000ee4000020f000 */
[----:B------:R-:W-:Y:S02]  /*ae60*/  SHF.R.U64 R9, R4, UR4, R5 ;  /* 0x0000000404097c19 */ /* 0x000fe40008001205 */
[----:B-1----:R-:W-:-:S05]  /*ae70*/  I2FP.F32.U32 R4, R14 ;  /* 0x0000000e00047245 */ /* 0x002fca0000201000 */
[----:B------:R-:W-:Y:S01]  /*ae80*/  FMUL R22, R4, UR5 ;  /* 0x0000000504167c20 */ /* 0x000fe20008400000 */
[----:B------:R-:W-:Y:S01]  /*ae90*/  SHF.R.U32.HI R4, RZ, UR4, R5 ;  /* 0x00000004ff047c19 */ /* 0x000fe20008011605 */
[----:B------:R-:W-:-:S03]  /*aea0*/  ULDC UR4, c[0x0][0x658] ;  /* 0x0001960000047ab9 */ /* 0x000fc60000000800 */
[--C-:B------:R-:W-:Y:S01]  /*aeb0*/  SHF.R.U64 R20, R9, UR6, R4.reuse ;  /* 0x0000000609147c19 */ /* 0x100fe20008001204 */
[----:B------:R-:W1:Y:S01]  /*aec0*/  F2I.U32.TRUNC.NTZ R22, R22 ;  /* 0x0000001600167305 */ /* 0x000e62000020f000 */
[----:B------:R-:W-:Y:S01]  /*aed0*/  SHF.R.U32.HI R5, RZ, UR6, R4 ;  /* 0x00000006ff057c19 */ /* 0x000fe20008011604 */
[----:B---3--:R-:W-:-:S03]  /*aee0*/  IMAD.MOV R6, RZ, RZ, -R6 ;  /* 0x000000ffff067224 */ /* 0x008fc600078e0a06 */
[----:B------:R-:W-:Y:S01]  /*aef0*/  SHF.R.U64 R18, R20, UR4, R5 ;  /* 0x0000000414127c19 */ /* 0x000fe20008001205 */
[----:B--2---:R-:W-:Y:S01]  /*af00*/  IMAD R15, R24, R6, R15 ;  /* 0x00000006180f7224 */ /* 0x004fe200078e020f */
[----:B------:R-:W-:-:S03]  /*af10*/  SHF.R.U32.HI R23, RZ, UR4, R5 ;  /* 0x00000004ff177c19 */ /* 0x000fc60008011605 */
[----:B------:R-:W-:Y:S02]  /*af20*/  IMAD.MOV.U32 R4, RZ, RZ, R18 ;  /* 0x000000ffff047224 */ /* 0x000fe400078e0012 */
[----:B------:R-:W-:Y:S01]  /*af30*/  IMAD.MOV.U32 R5, RZ, RZ, R23 ;  /* 0x000000ffff057224 */ /* 0x000fe200078e0017 */
[----:B-1----:R-:W-:Y:S06]  /*af40*/  @!P1 BRA `(.L_x_221) ;  /* 0x0000000000289947 */ /* 0x002fec0003800000 */
[----:B------:R-:W-:Y:S02]  /*af50*/  ULDC UR4, c[0x0][0x64c] ;  /* 0x0001930000047ab9 */ /* 0x000fe40000000800 */
[----:B------:R-:W-:-:S05]  /*af60*/  IADD3 R5, P1, R18, UR4, RZ ;  /* 0x0000000412057c10 */ /* 0x000fca000ff3e0ff */
[----:B------:R-:W-:-:S04]  /*af70*/  IMAD.X R23, RZ, RZ, R23, P1 ;  /* 0x000000ffff177224 */ /* 0x000fc800008e0617 */
[----:B------:R-:W-:-:S04]  /*af80*/  IMAD.WIDE.U32 R6, R23, UR8, RZ ;  /* 0x0000000817067c25 */ /* 0x000fc8000f8e00ff */
[----:B------:R-:W-:-:S04]  /*af90*/  IMAD.WIDE.U32 R6, P1, R5, UR9, R6 ;  /* 0x0000000905067c25 */ /* 0x000fc8000f820006 */
[----:B------:R-:W-:-:S04]  /*afa0*/  IMAD.WIDE.U32 R4, R5, UR8, RZ ;  /* 0x0000000805047c25 */ /* 0x000fc8000f8e00ff */
[----:B------:R-:W-:Y:S01]  /*afb0*/  IMAD.MOV.U32 R4, RZ, RZ, R7 ;  /* 0x000000ffff047224 */ /* 0x000fe200078e0007 */
[----:B------:R-:W-:Y:S01]  /*afc0*/  IADD3 RZ, P3, R5, R6, RZ ;  /* 0x0000000605ff7210 */ /* 0x000fe20007f7e0ff */
[----:B------:R-:W-:-:S04]  /*afd0*/  IMAD.X R5, RZ, RZ, RZ, P1 ;  /* 0x000000ffff057224 */ /* 0x000fc800008e06ff */
[----:B------:R-:W-:-:S08]  /*afe0*/  IMAD.WIDE.U32.X R4, R23, UR9, R4, P3 ;  /* 0x0000000917047c25 */ /* 0x000fd000098e0404 */
.L_x_221:
[----:B------:R-:W-:Y:S01]  /*aff0*/  ISETP.NE.AND P1, PT, R2, 0x1, PT ;  /* 0x000000010200780c */ /* 0x000fe20003f25270 */
[----:B------:R-:W-:Y:S01]  /*b000*/  ULDC UR4, c[0x0][0x648] ;  /* 0x0001920000047ab9 */ /* 0x000fe20000000800 */
[----:B------:R-:W-:Y:S01]  /*b010*/  LOP3.LUT R20, R20, UR17, RZ, 0xc0, !PT ;  /* 0x0000001114147c12 */ /* 0x000fe2000f8ec0ff */
[----:B------:R-:W-:Y:S01]  /*b020*/  IMAD.MOV R22, RZ, RZ, -R22 ;  /* 0x000000ffff167224 */ /* 0x000fe200078e0a16 */
[----:B------:R-:W-:Y:S01]  /*b030*/  SHF.R.U64 R5, R4, UR4, R5 ;  /* 0x0000000404057c19 */ /* 0x000fe20008001205 */
[----:B------:R-:W-:Y:S01]  /*b040*/  ULDC UR4, c[0x0][0x638] ;  /* 0x00018e0000047ab9 */ /* 0x000fe20000000800 */
[----:B------:R-:W-:Y:S01]  /*b050*/  LOP3.LUT R9, R9, UR16, RZ, 0xc0, !PT ;  /* 0x0000001009097c12 */ /* 0x000fe2000f8ec0ff */
[----:B------:R-:W-:Y:S01]  /*b060*/  ULDC UR5, c[0x0][0x610] ;  /* 0x0001840000057ab9 */ /* 0x000fe20000000800 */
[----:B------:R-:W-:Y:S02]  /*b070*/  IMAD.MOV.U32 R4, RZ, RZ, 0x1 ;  /* 0x00000001ff047424 */ /* 0x000fe400078e00ff */
[----:B------:R-:W-:-:S02]  /*b080*/  IMAD.MOV R7, RZ, RZ, -R5 ;  /* 0x000000ffff077224 */ /* 0x000fc400078e0a05 */
[----:B------:R-:W-:Y:S02]  /*b090*/  IMAD R20, R5, UR18, R20 ;  /* 0x0000001205147c24 */ /* 0x000fe4000f8e0214 */
[----:B0-----:R-:W-:Y:S02]  /*b0a0*/  @P1 IMAD R15, R21, R22, R14 ;  /* 0x00000016150f1224 */ /* 0x001fe400078e020e */
[----:B------:R-:W-:Y:S01]  /*b0b0*/  IMAD R18, R7, UR4, R18 ;  /* 0x0000000407127c24 */ /* 0x000fe2000f8e0212 */
[----:B------:R-:W-:Y:S01]  /*b0c0*/  ULDC UR4, c[0x0][0x600] ;  /* 0x0001800000047ab9 */ /* 0x000fe20000000800 */
[----:B------:R-:W-:Y:S02]  /*b0d0*/  IMAD R15, R20, UR5, R15 ;  /* 0x00000005140f7c24 */ /* 0x000fe4000f8e020f */
[----:B------:R-:W-:-:S05]  /*b0e0*/  IMAD R18, R18, UR4, R9 ;  /* 0x0000000412127c24 */ /* 0x000fca000f8e0209 */
[----:B------:R-:W-:Y:S02]  /*b0f0*/  SEL R9, R18, R15, !P1 ;  /* 0x0000000f12097207 */ /* 0x000fe40004800000 */
[----:B------:R-:W-:-:S07]  /*b100*/  SEL R7, R15, R18, !P1 ;  /* 0x000000120f077207 */ /* 0x000fce0004800000 */
.L_x_219:
[----:B------:R-:W-:Y:S05]  /*b110*/  BSYNC B1 ;  /* 0x0000000000017941 */ /* 0x000fea0003800000 */
.L_x_218:
[----:B------:R-:W-:-:S13]  /*b120*/  LOP3.LUT P1, RZ, R4, 0xff, RZ, 0xc0, !PT ;  /* 0x000000ff04ff7812 */ /* 0x000fda000782c0ff */
[----:B------:R-:W-:Y:S05]  /*b130*/  @P1 BRA `(.L_x_222) ;  /* 0xfffffff4004c1947 */ /* 0x000fea000383ffff */
[----:B------:R-:W-:Y:S05]  /*b140*/  BSYNC B0 ;  /* 0x0000000000007941 */ /* 0x000fea0003800000 */
.L_x_210:
[----:B------:R-:W-:-:S03]  /*b150*/  UMOV UR4, 0xffffffff ;  /* 0xffffffff00047882 */ /* 0x000fc60000000000 */
[----:B------:R-:W-:Y:S05]  /*b160*/  BRA.DIV UR4, `(.L_x_223) ;  /* 0x00000006043c7947 */ /* 0x000fea000b800000 */
[----:B------:R-:W-:-:S13]  /*b170*/  ELECT P6, URZ, PT ;  /* 0x00000000003f782f */ /* 0x000fda00038c0000 */
.L_x_238:
[----:B------:R-:W-:Y:S04]  /*b180*/  BSSY B0, `(.L_x_224) ;  /* 0x0000034000007945 */ /* 0x000fe80003800000 */
[----:B------:R-:W-:Y:S05]  /*b190*/  @!P6 BRA `(.L_x_225) ;  /* 0x0000000000c8e947 */ /* 0x000fea0003800000 */
[----:B------:R-:W-:-:S04]  /*b1a0*/  LOP3.LUT R19, R19, 0x2, RZ, 0xfc, !PT ;  /* 0x0000000213137812 */ /* 0x000fc800078efcff */
[----:B------:R-:W-:-:S13]  /*b1b0*/  ISETP.NE.AND P0, PT, R19, 0x3, PT ;  /* 0x000000031300780c */ /* 0x000fda0003f05270 */
[----:B------:R-:W-:Y:S05]  /*b1c0*/  @!P0 BRA `(.L_x_226) ;  /* 0x0000000000048947 */ /* 0x000fea0003800000 */
[----:B------:R-:W-:Y:S01]  /*b1d0*/  BPT.TRAP 0x1 ;  /* 0x000000040000795c */ /* 0x000fe20000300000 */
.L_x_226:
[----:B------:R-:W0:Y:S01]  /*b1e0*/  S2R R3, SR_CgaCtaId ;  /* 0x0000000000037919 */ /* 0x000e220000008800 */
[----:B------:R-:W-:-:S04]  /*b1f0*/  MOV R2, 0x400 ;  /* 0x0000040000027802 */ /* 0x000fc80000000f00 */
[----:B0-----:R-:W-:Y:S02]  /*b200*/  LEA R3, R3, R2, 0x18 ;  /* 0x0000000203037211 */ /* 0x001fe400078ec0ff */
[----:B------:R-:W-:-:S03]  /*b210*/  SHF.L.U32 R2, R0, 0x1f, RZ ;  /* 0x0000001f00027819 */ /* 0x000fc600000006ff */
[----:B------:R-:W-:-:S04]  /*b220*/  VIADD R3, R3, 0x28 ;  /* 0x0000002803037836 */ /* 0x000fc80000000000 */
[C---:B------:R-:W-:Y:S02]  /*b230*/  IMAD R7, R12.reuse, 0x8, R3 ;  /* 0x000000080c077824 */ /* 0x040fe400078e0203 */
[----:B------:R-:W-:Y:S02]  /*b240*/  VIADD R12, R12, 0x1 ;  /* 0x000000010c0c7836 */ /* 0x000fe40000000000 */
[----:B------:R-:W0:Y:S03]  /*b250*/  SYNCS.PHASECHK.TRANS64.TRYWAIT P0, [R7+URZ], R2 ;  /* 0x00000002070075a7 */ /* 0x000e26000800017f */
[----:B------:R-:W-:-:S04]  /*b260*/  ISETP.NE.AND P1, PT, R12, 0x5, PT ;  /* 0x000000050c00780c */ /* 0x000fc80003f25270 */
[----:B------:R-:W-:Y:S02]  /*b270*/  SEL R5, RZ, 0x1, P1 ;  /* 0x00000001ff057807 */ /* 0x000fe40000800000 */
[----:B------:R-:W-:Y:S02]  /*b280*/  SEL R12, R12, RZ, P1 ;  /* 0x000000ff0c0c7207 */ /* 0x000fe40000800000 */
[----:B------:R-:W-:-:S03]  /*b290*/  LOP3.LUT R5, R0, R5, RZ, 0x3c, !PT ;  /* 0x0000000500057212 */ /* 0x000fc600078e3cff */
[----:B------:R-:W-:Y:S01]  /*b2a0*/  IMAD R9, R12, 0x8, R3 ;  /* 0x000000080c097824 */ /* 0x000fe200078e0203 */
[----:B------:R-:W-:Y:S01]  /*b2b0*/  SHF.L.U32 R4, R5, 0x1f, RZ ;  /* 0x0000001f05047819 */ /* 0x000fe200000006ff */
[----:B0-----:R-:W-:Y:S06]  /*b2c0*/  @!P0 BRA `(.L_x_227) ;  /* 0x0000000400048947 */ /* 0x001fec0003800000 */
.L_x_239:
[----:B------:R-:W1:Y:S01]  /*b2d0*/  SYNCS.PHASECHK.TRANS64.TRYWAIT P0, [R9+URZ], R4 ;  /* 0x00000004090075a7 */ /* 0x000e62000800017f */
[----:B------:R-:W-:-:S05]  /*b2e0*/  VIADD R0, R12, 0x1 ;  /* 0x000000010c007836 */ /* 0x000fca0000000000 */
[----:B------:R-:W-:-:S04]  /*b2f0*/  ISETP.NE.AND P1, PT, R0, 0x5, PT ;  /* 0x000000050000780c */ /* 0x000fc80003f25270 */
[----:B0-----:R-:W-:Y:S02]  /*b300*/  SEL R2, RZ, 0x1, P1 ;  /* 0x00000001ff027807 */ /* 0x001fe40000800000 */
[----:B------:R-:W-:Y:S02]  /*b310*/  SEL R0, R0, RZ, P1 ;  /* 0x000000ff00007207 */ /* 0x000fe40000800000 */
[----:B------:R-:W-:-:S03]  /*b320*/  LOP3.LUT R7, R5, R2, RZ, 0x3c, !PT ;  /* 0x0000000205077212 */ /* 0x000fc600078e3cff */
[----:B------:R-:W-:Y:S01]  /*b330*/  IMAD R6, R0, 0x8, R3 ;  /* 0x0000000800067824 */ /* 0x000fe200078e0203 */
[----:B------:R-:W-:Y:S01]  /*b340*/  SHF.L.U32 R5, R7, 0x1f, RZ ;  /* 0x0000001f07057819 */ /* 0x000fe200000006ff */
[----:B-1----:R-:W-:Y:S06]  /*b350*/  @!P0 BRA `(.L_x_228) ;  /* 0x0000000000f48947 */ /* 0x002fec0003800000 */
.L_x_240:
[----:B------:R-:W1:Y:S01]  /*b360*/  SYNCS.PHASECHK.TRANS64.TRYWAIT P0, [R6+URZ], R5 ;  /* 0x00000005060075a7 */ /* 0x000e62000800017f */
[----:B------:R-:W-:-:S05]  /*b370*/  VIADD R0, R0, 0x1 ;  /* 0x0000000100007836 */ /* 0x000fca0000000000 */
[----:B------:R-:W-:-:S04]  /*b380*/  ISETP.NE.AND P1, PT, R0, 0x5, PT ;  /* 0x000000050000780c */ /* 0x000fc80003f25270 */
[----:B------:R-:W-:Y:S02]  /*b390*/  SEL R2, RZ, 0x1, P1 ;  /* 0x00000001ff027807 */ /* 0x000fe40000800000 */
[----:B------:R-:W-:Y:S02]  /*b3a0*/  SEL R0, R0, RZ, P1 ;  /* 0x000000ff00007207 */ /* 0x000fe40000800000 */
[----:B------:R-:W-:-:S03]  /*b3b0*/  LOP3.LUT R7, R7, R2, RZ, 0x3c, !PT ;  /* 0x0000000207077212 */ /* 0x000fc600078e3cff */
[----:B0-----:R-:W-:Y:S01]  /*b3c0*/  IMAD R9, R0, 0x8, R3 ;  /* 0x0000000800097824 */ /* 0x001fe200078e0203 */
[----:B------:R-:W-:Y:S01]  /*b3d0*/  SHF.L.U32 R4, R7, 0x1f, RZ ;  /* 0x0000001f07047819 */ /* 0x000fe200000006ff */
[----:B-1----:R-:W-:Y:S06]  /*b3e0*/  @!P0 BRA `(.L_x_229) ;  /* 0x0000000000e48947 */ /* 0x002fec0003800000 */
.L_x_241:
[----:B------:R-:W1:Y:S01]  /*b3f0*/  SYNCS.PHASECHK.TRANS64.TRYWAIT P0, [R9+URZ], R4 ;  /* 0x00000004090075a7 */ /* 0x000e62000800017f */
[----:B------:R-:W-:-:S05]  /*b400*/  VIADD R0, R0, 0x1 ;  /* 0x0000000100007836 */ /* 0x000fca0000000000 */
[----:B------:R-:W-:-:S04]  /*b410*/  ISETP.NE.AND P1, PT, R0, 0x5, PT ;  /* 0x000000050000780c */ /* 0x000fc80003f25270 */
[----:B------:R-:W-:Y:S02]  /*b420*/  SEL R2, RZ, 0x1, P1 ;  /* 0x00000001ff027807 */ /* 0x000fe40000800000 */
[----:B------:R-:W-:Y:S02]  /*b430*/  SEL R0, R0, RZ, P1 ;  /* 0x000000ff00007207 */ /* 0x000fe40000800000 */
[----:B------:R-:W-:Y:S01]  /*b440*/  LOP3.LUT R2, R7, R2, RZ, 0x3c, !PT ;  /* 0x0000000207027212 */ /* 0x000fe200078e3cff */
[----:B-1----:R-:W-:Y:S06]  /*b450*/  @!P0 BRA `(.L_x_230) ;  /* 0x0000000000dc8947 */ /* 0x002fec0003800000 */
.L_x_242:
[----:B------:R-:W-:Y:S01]  /*b460*/  IMAD R3, R0, 0x8, R3 ;  /* 0x0000000800037824 */ /* 0x000fe200078e0203 */
[----:B------:R-:W-:-:S07]  /*b470*/  SHF.L.U32 R0, R2, 0x1f, RZ ;  /* 0x0000001f02007819 */ /* 0x000fce00000006ff */
.L_x_231:
[----:B--2---:R2:W3:Y:S02]  /*b480*/  SYNCS.PHASECHK.TRANS64.TRYWAIT P0, [R3+URZ], R0 ;  /* 0x00000000030075a7 */ /* 0x0044e4000800017f */
[----:B---3--:R-:W-:Y:S05]  /*b490*/  @!P0 NANOSLEEP.SYNCS 0x989680 ;  /* 0x009896800000895d */ /* 0x008fea0003900000 */
[----:B------:R-:W3:Y:S02]  /*b4a0*/  @!P0 SYNCS.PHASECHK.TRANS64 P0, [R3+URZ], R0 ;  /* 0x00000000030085a7 */ /* 0x000ee4000800007f */
[----:B---3--:R-:W-:Y:S05]  /*b4b0*/  @!P0 BRA `(.L_x_231) ;  /* 0xfffffffc00f08947 */ /* 0x008fea000383ffff */
.L_x_225:
[----:B------:R-:W-:Y:S05]  /*b4c0*/  BSYNC B0 ;  /* 0x0000000000007941 */ /* 0x000fea0003800000 */
.L_x_224:
[----:B------:R-:W-:Y:S05]  /*b4d0*/  EXIT ;  /* 0x000000000000794d */ /* 0x000fea0003800000 */
.L_x_17:
[----:B---3--:R3:W4:Y:S02]  /*b4e0*/  SYNCS.PHASECHK.TRANS64.TRYWAIT P1, [R3+URZ], R0 ;  /* 0x00000000030075a7 */ /* 0x008724000802017f */
[----:B----4-:R-:W-:Y:S05]  /*b4f0*/  @!P1 NANOSLEEP.SYNCS 0x989680 ;  /* 0x009896800000995d */ /* 0x010fea0003900000 */
[----:B------:R-:W4:Y:S02]  /*b500*/  @!P1 SYNCS.PHASECHK.TRANS64 P1, [R3+URZ], R0 ;  /* 0x00000000030095a7 */ /* 0x000f24000802007f */
[----:B----4-:R-:W-:Y:S05]  /*b510*/  @!P1 BRA `(.L_x_17) ;  /* 0xfffffffc00f09947 */ /* 0x010fea000383ffff */
[----:B------:R-:W-:Y:S05]  /*b520*/  BRA `(.L_x_16) ;  /* 0xffffff5c00407947 */ /* 0x000fea000383ffff */
.L_x_22:
[----:B-1----:R-:W-:-:S04]  /*b530*/  IMAD.U32 R5, RZ, RZ, UR8 ;  /* 0x00000008ff057e24 */ /* 0x002fc8000f8e00ff */
[----:B------:R1:W2:Y:S03]  /*b540*/  SYNCS.PHASECHK.TRANS64.TRYWAIT P1, [R5+URZ], R4 ;  /* 0x00000004050075a7 */ /* 0x0002a6000802017f */
[----:B--2---:R-:W-:Y:S05]  /*b550*/  @!P1 NANOSLEEP.SYNCS 0x989680 ;  /* 0x009896800000995d */ /* 0x004fea0003900000 */
[----:B------:R-:W2:Y:S02]  /*b560*/  @!P1 SYNCS.PHASECHK.TRANS64 P1, [R5+URZ], R4 ;  /* 0x00000004050095a7 */ /* 0x000ea4000802007f */
[----:B--2---:R-:W-:Y:S05]  /*b570*/  @!P1 BRA `(.L_x_22) ;  /* 0xfffffffc00ec9947 */ /* 0x004fea000383ffff */
[----:B------:R-:W-:Y:S05]  /*b580*/  BRA `(.L_x_21) ;  /* 0xffffff7000387947 */ /* 0x000fea000383ffff */
.L_x_211:
[----:B------:R-:W-:Y:S01]  /*b590*/  BSSY B1, `(.L_x_232) ;  /* 0x0000006000017945 */ /* 0x000fe20003800000 */
[----:B------:R-:W-:-:S07]  /*b5a0*/  IMAD.MOV.U32 R15, RZ, RZ, -0x1 ;  /* 0xffffffffff0f7424 */ /* 0x000fce00078e00ff */
[----:B------:R-:W-:Y:S05]  /*b5b0*/  WARPSYNC.COLLECTIVE R15, `(.L_x_233) ;  /* 0x000000000f0c7348 */ /* 0x000fea0003c00000 */
[----:B------:R-:W-:Y:S02]  /*b5c0*/  ELECT P6, UR62, PT ;  /* 0x00000000003e782f */ /* 0x000fe400038c0000 */
[----:B------:R-:W-:Y:S01]  /*b5d0*/  MOV R14, UR62 ;  /* 0x0000003e000e7c02 */ /* 0x000fe20008000f00 */
[----:B------:R-:W-:Y:S10]  /*b5e0*/  ENDCOLLECTIVE ;  /* 0x000000000000791b */ /* 0x000ff40003800000 */
.L_x_233:
[----:B------:R-:W-:Y:S05]  /*b5f0*/  BSYNC B1 ;  /* 0x0000000000017941 */ /* 0x000fea0003800000 */
.L_x_232:
[----:B------:R-:W-:Y:S05]  /*b600*/  BRA `(.L_x_234) ;  /* 0xfffffff000247947 */ /* 0x000fea000383ffff */
.L_x_214:
[----:B0-----:R0:W1:Y:S02]  /*b610*/  SYNCS.PHASECHK.TRANS64.TRYWAIT P1, [R14+URZ+0x28], R7 ;  /* 0x000028070e0075a7 */ /* 0x001064000802017f */
[----:B-1----:R-:W-:Y:S05]  /*b620*/  @!P1 NANOSLEEP.SYNCS 0x989680 ;  /* 0x009896800000995d */ /* 0x002fea0003900000 */
[----:B------:R-:W1:Y:S02]  /*b630*/  @!P1 SYNCS.PHASECHK.TRANS64 P1, [R14+URZ+0x28], R7 ;  /* 0x000028070e0095a7 */ /* 0x000e64000802007f */
[----:B-1----:R-:W-:Y:S05]  /*b640*/  @!P1 BRA `(.L_x_214) ;  /* 0xfffffffc00f09947 */ /* 0x002fea000383ffff */
[----:B------:R-:W-:Y:S05]  /*b650*/  BRA `(.L_x_235) ;  /* 0xfffffff000587947 */ /* 0x000fea000383ffff */
.L_x_223:
[----:B------:R-:W-:Y:S01]  /*b660*/  BSSY B0, `(.L_x_236) ;  /* 0x0000006000007945 */ /* 0x000fe20003800000 */
[----:B------:R-:W-:-:S07]  /*b670*/  IMAD.MOV.U32 R15, RZ, RZ, -0x1 ;  /* 0xffffffffff0f7424 */ /* 0x000fce00078e00ff */
[----:B------:R-:W-:Y:S05]  /*b680*/  WARPSYNC.COLLECTIVE R15, `(.L_x_237) ;  /* 0x000000000f0c7348 */ /* 0x000fea0003c00000 */
[----:B------:R-:W-:Y:S02]  /*b690*/  ELECT P6, UR62, PT ;  /* 0x00000000003e782f */ /* 0x000fe400038c0000 */
[----:B------:R-:W-:Y:S01]  /*b6a0*/  MOV R14, UR62 ;  /* 0x0000003e000e7c02 */ /* 0x000fe20008000f00 */
[----:B------:R-:W-:Y:S10]  /*b6b0*/  ENDCOLLECTIVE ;  /* 0x000000000000791b */ /* 0x000ff40003800000 */
.L_x_237:
[----:B------:R-:W-:Y:S05]  /*b6c0*/  BSYNC B0 ;  /* 0x0000000000007941 */ /* 0x000fea0003800000 */
.L_x_236:
[----:B------:R-:W-:Y:S05]  /*b6d0*/  BRA `(.L_x_238) ;  /* 0xfffffff800a87947 */ /* 0x000fea000383ffff */
.L_x_227:
[----:B0-----:R0:W1:Y:S02]  /*b6e0*/  SYNCS.PHASECHK.TRANS64.TRYWAIT P0, [R7+URZ], R2 ;  /* 0x00000002070075a7 */ /* 0x001064000800017f */
[----:B-1----:R-:W-:Y:S05]  /*b6f0*/  @!P0 NANOSLEEP.SYNCS 0x989680 ;  /* 0x009896800000895d */ /* 0x002fea0003900000 */
[----:B------:R-:W1:Y:S02]  /*b700*/  @!P0 SYNCS.PHASECHK.TRANS64 P0, [R7+URZ], R2 ;  /* 0x00000002070085a7 */ /* 0x000e64000800007f */
[----:B-1----:R-:W-:Y:S05]  /*b710*/  @!P0 BRA `(.L_x_227) ;  /* 0xfffffffc00f08947 */ /* 0x002fea000383ffff */
[----:B------:R-:W-:Y:S05]  /*b720*/  BRA `(.L_x_239) ;  /* 0xfffffff800e87947 */ /* 0x000fea000383ffff */
.L_x_228:
[----:B0-----:R0:W1:Y:S02]  /*b730*/  SYNCS.PHASECHK.TRANS64.TRYWAIT P0, [R9+URZ], R4 ;  /* 0x00000004090075a7 */ /* 0x001064000800017f */
[----:B-1----:R-:W-:Y:S05]  /*b740*/  @!P0 NANOSLEEP.SYNCS 0x989680 ;  /* 0x009896800000895d */ /* 0x002fea0003900000 */
[----:B------:R-:W1:Y:S02]  /*b750*/  @!P0 SYNCS.PHASECHK.TRANS64 P0, [R9+URZ], R4 ;  /* 0x00000004090085a7 */ /* 0x000e64000800007f */
[----:B-1----:R-:W-:Y:S05]  /*b760*/  @!P0 BRA `(.L_x_228) ;  /* 0xfffffffc00f08947 */ /* 0x002fea000383ffff */
[----:B------:R-:W-:Y:S05]  /*b770*/  BRA `(.L_x_240) ;  /* 0xfffffff800f87947 */ /* 0x000fea000383ffff */
.L_x_229:
[----:B0-----:R0:W1:Y:S02]  /*b780*/  SYNCS.PHASECHK.TRANS64.TRYWAIT P0, [R6+URZ], R5 ;  /* 0x00000005060075a7 */ /* 0x001064000800017f */
[----:B-1----:R-:W-:Y:S05]  /*b790*/  @!P0 NANOSLEEP.SYNCS 0x989680 ;  /* 0x009896800000895d */ /* 0x002fea0003900000 */
[----:B------:R-:W1:Y:S02]  /*b7a0*/  @!P0 SYNCS.PHASECHK.TRANS64 P0, [R6+URZ], R5 ;  /* 0x00000005060085a7 */ /* 0x000e64000800007f */
[----:B-1----:R-:W-:Y:S05]  /*b7b0*/  @!P0 BRA `(.L_x_229) ;  /* 0xfffffffc00f08947 */ /* 0x002fea000383ffff */
[----:B------:R-:W-:Y:S05]  /*b7c0*/  BRA `(.L_x_241) ;  /* 0xfffffffc00087947 */ /* 0x000fea000383ffff */
.L_x_230:
[----:B-1----:R1:W2:Y:S02]  /*b7d0*/  SYNCS.PHASECHK.TRANS64.TRYWAIT P0, [R9+URZ], R4 ;  /* 0x00000004090075a7 */ /* 0x0022a4000800017f */
[----:B--2---:R-:W-:Y:S05]  /*b7e0*/  @!P0 NANOSLEEP.SYNCS 0x989680 ;  /* 0x009896800000895d */ /* 0x004fea0003900000 */
[----:B------:R-:W2:Y:S02]  /*b7f0*/  @!P0 SYNCS.PHASECHK.TRANS64 P0, [R9+URZ], R4 ;  /* 0x00000004090085a7 */ /* 0x000ea4000800007f */
[----:B--2---:R-:W-:Y:S05]  /*b800*/  @!P0 BRA `(.L_x_230) ;  /* 0xfffffffc00f08947 */ /* 0x004fea000383ffff */
[----:B------:R-:W-:Y:S05]  /*b810*/  BRA `(.L_x_242) ;  /* 0xfffffffc00107947 */ /* 0x000fea000383ffff */
.L_x_243:
[----:B------:R-:W-:-:S00]  /*b820*/  BRA `(.L_x_243) ;  /* 0xfffffffc00fc7947 */ /* 0x000fc0000383ffff */
[----:B------:R-:W-:-:S00]  /*b830*/  NOP ;  /* 0x0000000000007918 */ /* 0x000fc00000000000 */
        /* <DEDUP_REMOVED lines=12> */
.L_x_244:


//--------------------- .nv.global.init           --------------------------
	.section	.nv.global.init,"aw",@progbits
.nv.global.init:
	.type		$str$22,@object
	.size		$str$22,($str$23 - $str$22)
$str$22:
        /*0000*/ 	.byte	0x6b, 0x5f, 0x74, 0x69, 0x6c, 0x65, 0x5f, 0x63, 0x6f, 0x75, 0x6e, 0x74, 0x20, 0x3e, 0x3d, 0x20
        /*0010*/ 	.byte	0x31, 0x00
	.type		$str$23,@object
	.size		$str$23,(__unnamed_1 - $str$23)
$str$23:
        /*0012*/ 	.byte	0x2f, 0x74, 0x6d, 0x70, 0x2f, 0x63, 0x75, 0x74, 0x6c, 0x61, 0x73, 0x73, 0x5f, 0x73, 0x77, 0x65
        /*0022*/ 	.byte	0x65, 0x70, 0x5f, 0x73, 0x72, 0x63, 0x2f, 0x69, 0x6e, 0x63, 0x6c, 0x75, 0x64, 0x65, 0x2f, 0x63
        /*0032*/ 	.byte	0x75, 0x74, 0x6c, 0x61, 0x73, 0x73, 0x2f, 0x67, 0x65, 0x6d, 0x6d, 0x2f, 0x63, 0x6f, 0x6c, 0x6c
        /*0042*/ 	.byte	0x65, 0x63, 0x74, 0x69, 0x76, 0x65, 0x2f, 0x73, 0x6d, 0x39, 0x30, 0x5f, 0x6d, 0x6d, 0x61, 0x5f
        /*0052*/ 	.byte	0x74, 0x6d, 0x61, 0x5f, 0x67, 0x6d, 0x6d, 0x61, 0x5f, 0x73, 0x73, 0x5f, 0x77, 0x61, 0x72, 0x70
        /*0062*/ 	.byte	0x73, 0x70, 0x65, 0x63, 0x69, 0x61, 0x6c, 0x69, 0x7a, 0x65, 0x64, 0x2e, 0x68, 0x70, 0x70, 0x00
	.type		__unnamed_1,@object
	.size		__unnamed_1,(.L_0 - __unnamed_1)
__unnamed_1:
        /*0072*/ 	.byte	0x76, 0x6f, 0x69, 0x64, 0x20, 0x63, 0x75, 0x74, 0x6c, 0x61, 0x73, 0x73, 0x3a, 0x3a, 0x67, 0x65
        /* <DEDUP_REMOVED lines=180> */
        /*0bc2*/ 	.byte	0x74, 0x79, 0x5d, 0x00
.L_0:


//--------------------- .nv.shared._ZN7cutlass13device_kernelINS_4gemm6kernel13GemmUniversalIN4cute5tupleIJiiiiEEENS1_10collective13CollectiveMmaINS1_34MainloopSm90TmaGmmaWarpSpecializedILi5ENS5_IJNS4_1CILi1EEESB_SB_EEENS1_35KernelTmaWarpSpecializedCooperativeEEENS5_IJNSA_ILi128EEENSA_ILi176EEENSA_ILi64EEEEEENS_10bfloat16_tENS5_IJlSB_lEEESJ_SK_NS4_8TiledMMAINS4_8MMA_AtomIJNS4_4SM904GMMA27MMA_64x16x16_F32BF16BF16_SSILNSO_5MajorE0ELSQ_0ELNSO_7ScaleInE1ELSR_1EEEEEENS4_6LayoutINS5_IJNSA_ILi2EEESB_SB_EEENS5_IJSB_NSA_ILi0EEESX_EEEEENS5_IJNS4_10UnderscoreES10_S10_EEEEENS4_13SM90_TMA_LOADENS4_14ComposedLayoutINS4_7SwizzleILi3ELi4ELi3EEENS4_18smem_ptr_flag_bitsILi16EEENSU_INS5_IJNSA_ILi8EEESH_EEENS5_IJSH_SB_EEEEEEEvNS4_8identityES13_S1D_vS1E_EENS_8epilogue10collective6detail29Sm90TmaWarpSpecializedAdapterINS1H_15DefaultEpilogueISJ_SK_SK_NS1G_6thread17LinearCombinationISJ_Li1EffLNS1L_9ScaleType4KindE0ELNS_15FloatRoundStyleE2ESJ_EENS1_15EpilogueDefaultEEEEEvvEEEEvNT_6ParamsE --------------------------
	.section	.nv.shared._ZN7cutlass13device_kernelINS_4gemm6kernel13GemmUniversalIN4cute5tupleIJiiiiEEENS1_10collective13CollectiveMmaINS1_34MainloopSm90TmaGmmaWarpSpecializedILi5ENS5_IJNS4_1CILi1EEESB_SB_EEENS1_35KernelTmaWarpSpecializedCooperativeEEENS5_IJNSA_ILi128EEENSA_ILi176EEENSA_ILi64EEEEEENS_10bfloat16_tENS5_IJlSB_lEEESJ_SK_NS4_8TiledMMAINS4_8MMA_AtomIJNS4_4SM904GMMA27MMA_64x16x16_F32BF16BF16_SSILNSO_5MajorE0ELSQ_0ELNSO_7ScaleInE1ELSR_1EEEEEENS4_6LayoutINS5_IJNSA_ILi2EEESB_SB_EEENS5_IJSB_NSA_ILi0EEESX_EEEEENS5_IJNS4_10UnderscoreES10_S10_EEEEENS4_13SM90_TMA_LOADENS4_14ComposedLayoutINS4_7SwizzleILi3ELi4ELi3EEENS4_18smem_ptr_flag_bitsILi16EEENSU_INS5_IJNSA_ILi8EEESH_EEENS5_IJSH_SB_EEEEEEEvNS4_8identityES13_S1D_vS1E_EENS_8epilogue10collective6detail29Sm90TmaWarpSpecializedAdapterINS1H_15DefaultEpilogueISJ_SK_SK_NS1G_6thread17LinearCombinationISJ_Li1EffLNS1L_9ScaleType4KindE0ELNS_15FloatRoundStyleE2ESJ_EENS1_15EpilogueDefaultEEEEEvvEEEEvNT_6ParamsE,"aw",@nobits
	.sectionflags	@""
	.align	16
	.zero		1024


//--------------------- .nv.shared.reserved.0     --------------------------
	.section	.nv.shared.reserved.0,"aw",@nobits
	.weak		__nv_reservedSMEM_offset_0_alias
	.size		__nv_reservedSMEM_offset_0_alias, 0, 0
	.other		__nv_reservedSMEM_offset_0_alias,@"STO_CUDA_RESERVED_SHARED STV_DEFAULT"
__nv_reservedSMEM_offset_0_alias:
	.zero		0


//--------------------- .nv.global                --------------------------
	.section	.nv.global,"aw",@nobits
.nv.global:
	.type		_ZN39_INTERNAL_6a88d6de_4_k_cu_15359d4c_65094cute1_E,@object
	.size		_ZN39_INTERNAL_6a88d6de_4_k_cu_15359d4c_65094cute1_E,(_ZN39_INTERNAL_6a88d6de_4_k_cu_15359d4c_65094cuda3std3__45__cpo6cbeginE - _ZN39_INTERNAL_6a88d6de_4_k_cu_15359d4c_65094cute1_E)
_ZN39_INTERNAL_6a88d6de_4_k_cu_15359d4c_65094cute1_E:
	.zero		1
	.type		_ZN39_INTERNAL_6a88d6de_4_k_cu_15359d4c_65094cuda3std3__45__cpo6cbeginE,@object
	.size		_ZN39_INTERNAL_6a88d6de_4_k_cu_15359d4c_65094cuda3std3__45__cpo6cbeginE,(_ZN39_INTERNAL_6a88d6de_4_k_cu_15359d4c_65094cuda3std3__48in_placeE - _ZN39_INTERNAL_6a88d6de_4_k_cu_15359d4c_65094cuda3std3__45__cpo6cbeginE)
_ZN39_INTERNAL_6a88d6de_4_k_cu_15359d4c_65094cuda3std3__45__cpo6cbeginE:
	.zero		1
	.type		_ZN39_INTERNAL_6a88d6de_4_k_cu_15359d4c_65094cuda3std3__48in_placeE,@object
	.size		_ZN39_INTERNAL_6a88d6de_4_k_cu_15359d4c_65094cuda3std3__48in_placeE,(_ZN39_INTERNAL_6a88d6de_4_k_cu_15359d4c_65094cuda3std6ranges3__45__cpo9iter_moveE - _ZN39_INTERNAL_6a88d6de_4_k_cu_15359d4c_65094cuda3std3__48in_placeE)
_ZN39_INTERNAL_6a88d6de_4_k_cu_15359d4c_65094cuda3std3__48in_placeE:
	.zero		1
	.type		_ZN39_INTERNAL_6a88d6de_4_k_cu_15359d4c_65094cuda3std6ranges3__45__cpo9iter_moveE,@object
	.size		_ZN39_INTERNAL_6a88d6de_4_k_cu_15359d4c_65094cuda3std6ranges3__45__cpo9iter_moveE,(_ZN39_INTERNAL_6a88d6de_4_k_cu_15359d4c_65094cuda3std3__45__cpo5beginE - _ZN39_INTERNAL_6a88d6de_4_k_cu_15359d4c_65094cuda3std6ranges3__45__cpo9iter_moveE)
_ZN39_INTERNAL_6a88d6de_4_k_cu_15359d4c_65094cuda3std6ranges3__45__cpo9iter_moveE:
	.zero		1
	.type		_ZN39_INTERNAL_6a88d6de_4_k_cu_15359d4c_65094cuda3std3__45__cpo5beginE,@object
	.size		_ZN39_INTERNAL_6a88d6de_4_k_cu_15359d4c_65094cuda3std3__45__cpo5beginE,(_ZN39_INTERNAL_6a88d6de_4_k_cu_15359d4c_65094cuda3std3__441_GLOBAL__N__6a88d6de_4_k_cu_15359d4c_65096ignoreE - _ZN39_INTERNAL_6a88d6de_4_k_cu_15359d4c_65094cuda3std3__45__cpo5beginE)
_ZN39_INTERNAL_6a88d6de_4_k_cu_15359d4c_65094cuda3std3__45__cpo5beginE:
	.zero		1
	.type		_ZN39_INTERNAL_6a88d6de_4_k_cu_15359d4c_65094cuda3std3__441_GLOBAL__N__6a88d6de_4_k_cu_15359d4c_65096ignoreE,@object
	.size		_ZN39_INTERNAL_6a88d6de_4_k_cu_15359d4c_65094cuda3std3__441_GLOBAL__N__6a88d6de_4_k_cu_15359d4c_65096ignoreE,(_ZN39_INTERNAL_6a88d6de_4_k_cu_15359d4c_65094cute7productE - _ZN39_INTERNAL_6a88d6de_4_k_cu_15359d4c_65094cuda3std3__441_GLOBAL__N__6a88d6de_4_k_cu_15359d4c_65096ignoreE)
_ZN39_INTERNAL_6a88d6de_4_k_cu_15359d4c_65094cuda3std3__441_GLOBAL__N__6a88d6de_4_k_cu_15359d4c_65096ignoreE:
	.zero		1
	.type		_ZN39_INTERNAL_6a88d6de_4_k_cu_15359d4c_65094cute7productE,@object
	.size		_ZN39_INTERNAL_6a88d6de_4_k_cu_15359d4c_65094cute7productE,(_ZN39_INTERNAL_6a88d6de_4_k_cu_15359d4c_65094cuda3std3__45__cpo3endE - _ZN39_INTERNAL_6a88d6de_4_k_cu_15359d4c_65094cute7productE)
_ZN39_INTERNAL_6a88d6de_4_k_cu_15359d4c_65094cute7productE:
	.zero		1
	.type		_ZN39_INTERNAL_6a88d6de_4_k_cu_15359d4c_65094cuda3std3__45__cpo3endE,@object
	.size		_ZN39_INTERNAL_6a88d6de_4_k_cu_15359d4c_65094cuda3std3__45__cpo3endE,(_ZN39_INTERNAL_6a88d6de_4_k_cu_15359d4c_65094cuda3std3__419piecewise_constructE - _ZN39_INTERNAL_6a88d6de_4_k_cu_15359d4c_65094cuda3std3__45__cpo3endE)
_ZN39_INTERNAL_6a88d6de_4_k_cu_15359d4c_65094cuda3std3__45__cpo3endE:
	.zero		1
	.type		_ZN39_INTERNAL_6a88d6de_4_k_cu_15359d4c_65094cuda3std3__419piecewise_constructE,@object
	.size		_ZN39_INTERNAL_6a88d6de_4_k_cu_15359d4c_65094cuda3std3__419piecewise_constructE,(_ZN39_INTERNAL_6a88d6de_4_k_cu_15359d4c_65094cuda3std3__45__cpo4cendE - _ZN39_INTERNAL_6a88d6de_4_k_cu_15359d4c_65094cuda3std3__419piecewise_constructE)
_ZN39_INTERNAL_6a88d6de_4_k_cu_15359d4c_65094cuda3std3__419piecewise_constructE:
	.zero		1
	.type		_ZN39_INTERNAL_6a88d6de_4_k_cu_15359d4c_65094cuda3std3__45__cpo4cendE,@object
	.size		_ZN39_INTERNAL_6a88d6de_4_k_cu_15359d4c_65094cuda3std3__45__cpo4cendE,(_ZN39_INTERNAL_6a88d6de_4_k_cu_15359d4c_65094cuda3std6ranges3__45__cpo4swapE - _ZN39_INTERNAL_6a88d6de_4_k_cu_15359d4c_65094cuda3std3__45__cpo4cendE)
_ZN39_INTERNAL_6a88d6de_4_k_cu_15359d4c_65094cuda3std3__45__cpo4cendE:
	.zero		1
	.type		_ZN39_INTERNAL_6a88d6de_4_k_cu_15359d4c_65094cuda3std6ranges3__45__cpo4swapE,@object
	.size		_ZN39_INTERNAL_6a88d6de_4_k_cu_15359d4c_65094cuda3std6ranges3__45__cpo4swapE,(.L_8 - _ZN39_INTERNAL_6a88d6de_4_k_cu_15359d4c_65094cuda3std6ranges3__45__cpo4swapE)
_ZN39_INTERNAL_6a88d6de_4_k_cu_15359d4c_65094cuda3std6ranges3__45__cpo4swapE:
	.zero		1
.L_8:


//--------------------- .nv.constant0._ZN7cutlass13device_kernelINS_4gemm6kernel13GemmUniversalIN4cute5tupleIJiiiiEEENS1_10collective13CollectiveMmaINS1_34MainloopSm90TmaGmmaWarpSpecializedILi5ENS5_IJNS4_1CILi1EEESB_SB_EEENS1_35KernelTmaWarpSpecializedCooperativeEEENS5_IJNSA_ILi128EEENSA_ILi176EEENSA_ILi64EEEEEENS_10bfloat16_tENS5_IJlSB_lEEESJ_SK_NS4_8TiledMMAINS4_8MMA_AtomIJNS4_4SM904GMMA27MMA_64x16x16_F32BF16BF16_SSILNSO_5MajorE0ELSQ_0ELNSO_7ScaleInE1ELSR_1EEEEEENS4_6LayoutINS5_IJNSA_ILi2EEESB_SB_EEENS5_IJSB_NSA_ILi0EEESX_EEEEENS5_IJNS4_10UnderscoreES10_S10_EEEEENS4_13SM90_TMA_LOADENS4_14ComposedLayoutINS4_7SwizzleILi3ELi4ELi3EEENS4_18smem_ptr_flag_bitsILi16EEENSU_INS5_IJNSA_ILi8EEESH_EEENS5_IJSH_SB_EEEEEEEvNS4_8identityES13_S1D_vS1E_EENS_8epilogue10collective6detail29Sm90TmaWarpSpecializedAdapterINS1H_15DefaultEpilogueISJ_SK_SK_NS1G_6thread17LinearCombinationISJ_Li1EffLNS1L_9ScaleType4KindE0ELNS_15FloatRoundStyleE2ESJ_EENS1_15EpilogueDefaultEEEEEvvEEEEvNT_6ParamsE --------------------------
	.section	.nv.constant0._ZN7cutlass13device_kernelINS_4gemm6kernel13GemmUniversalIN4cute5tupleIJiiiiEEENS1_10collective13CollectiveMmaINS1_34MainloopSm90TmaGmmaWarpSpecializedILi5ENS5_IJNS4_1CILi1EEESB_SB_EEENS1_35KernelTmaWarpSpecializedCooperativeEEENS5_IJNSA_ILi128EEENSA_ILi176EEENSA_ILi64EEEEEENS_10bfloat16_tENS5_IJlSB_lEEESJ_SK_NS4_8TiledMMAINS4_8MMA_AtomIJNS4_4SM904GMMA27MMA_64x16x16_F32BF16BF16_SSILNSO_5MajorE0ELSQ_0ELNSO_7ScaleInE1ELSR_1EEEEEENS4_6LayoutINS5_IJNSA_ILi2EEESB_SB_EEENS5_IJSB_NSA_ILi0EEESX_EEEEENS5_IJNS4_10UnderscoreES10_S10_EEEEENS4_13SM90_TMA_LOADENS4_14ComposedLayoutINS4_7SwizzleILi3ELi4ELi3EEENS4_18smem_ptr_flag_bitsILi16EEENSU_INS5_IJNSA_ILi8EEESH_EEENS5_IJSH_SB_EEEEEEEvNS4_8identityES13_S1D_vS1E_EENS_8epilogue10collective6detail29Sm90TmaWarpSpecializedAdapterINS1H_15DefaultEpilogueISJ_SK_SK_NS1G_6thread17LinearCombinationISJ_Li1EffLNS1L_9ScaleType4KindE0ELNS_15FloatRoundStyleE2ESJ_EENS1_15EpilogueDefaultEEEEEvvEEEEvNT_6ParamsE,"a",@progbits
	.sectionflags	@""
	.align	4
.nv.constant0._ZN7cutlass13device_kernelINS_4gemm6kernel13GemmUniversalIN4cute5tupleIJiiiiEEENS1_10collective13CollectiveMmaINS1_34MainloopSm90TmaGmmaWarpSpecializedILi5ENS5_IJNS4_1CILi1EEESB_SB_EEENS1_35KernelTmaWarpSpecializedCooperativeEEENS5_IJNSA_ILi128EEENSA_ILi176EEENSA_ILi64EEEEEENS_10bfloat16_tENS5_IJlSB_lEEESJ_SK_NS4_8TiledMMAINS4_8MMA_AtomIJNS4_4SM904GMMA27MMA_64x16x16_F32BF16BF16_SSILNSO_5MajorE0ELSQ_0ELNSO_7ScaleInE1ELSR_1EEEEEENS4_6LayoutINS5_IJNSA_ILi2EEESB_SB_EEENS5_IJSB_NSA_ILi0EEESX_EEEEENS5_IJNS4_10UnderscoreES10_S10_EEEEENS4_13SM90_TMA_LOADENS4_14ComposedLayoutINS4_7SwizzleILi3ELi4ELi3EEENS4_18smem_ptr_flag_bitsILi16EEENSU_INS5_IJNSA_ILi8EEESH_EEENS5_IJSH_SB_EEEEEEEvNS4_8identityES13_S1D_vS1E_EENS_8epilogue10collective6detail29Sm90TmaWarpSpecializedAdapterINS1H_15DefaultEpilogueISJ_SK_SK_NS1G_6thread17LinearCombinationISJ_Li1EffLNS1L_9ScaleType4KindE0ELNS_15FloatRoundStyleE2ESJ_EENS1_15EpilogueDefaultEEEEEvvEEEEvNT_6ParamsE:
	.zero		1664


//--------------------- SYMBOLS --------------------------

	.type		.nv.reservedSmem.offset0,@object
	.size		.nv.reservedSmem.offset0,0x4
	.type		__assertfail,@function
